	.target	sm_90a

	.elftype	@"ET_EXEC"


//--------------------- .note.nv.tkinfo           --------------------------
	.section	.note.nv.tkinfo,"",@"SHT_NOTE"
	.sectionflags	@"SHF_NOTE_NV_TKINFO"
	.tkinfo
        /*0018*/ 	.word	0x00000002
        /*0030*/ 	.string	""
        /*0030*/ 	.string	"ptxas"
        /*0030*/ 	.string	"Cuda compilation tools, release 13.0, V13.0.88"
        /*0030*/ 	.string	"Build cuda_13.0.r13.0/compiler.36424714_0"
        /*0030*/ 	.string	"-arch sm_90a -m 64 "



//--------------------- .note.nv.cuinfo           --------------------------
	.section	.note.nv.cuinfo,"",@"SHT_NOTE"
	.sectionflags	@"SHF_NOTE_NV_CUINFO"
        /*0018*/ 	.short	0x0002
        /*001a*/ 	.short	0x005a
        /*001c*/ 	.short	0x0082
	.zero		2


//--------------------- .nv.info                  --------------------------
	.section	.nv.info,"",@"SHT_CUDA_INFO"
	.align	4


	//----- nvinfo : EIATTR_REGCOUNT
	.align		4
        /*0000*/ 	.byte	0x04, 0x2f
        /*0002*/ 	.short	(.L_15 - .L_14)
	.align		4
.L_14:
        /*0004*/ 	.word	index@(_ZN7cutlass13device_kernelINS_4gemm6kernel13GemmUniversalIN4cute5tupleIJiiiiEEENS1_10collective13CollectiveMmaINS1_34MainloopSm90TmaGmmaWarpSpecializedILi5ENS5_IJNS4_1CILi1EEENSA_ILi2EEESB_EEENS1_32KernelTmaWarpSpecializedPingpongEEENS5_IJNSA_ILi64EEENSA_ILi256EEENSA_ILi128EEEEEENS_10bfloat16_tENS5_IJlSB_lEEESK_SL_NS4_8TiledMMAINS4_8MMA_AtomIJNS4_4SM904GMMA28MMA_64x256x16_F32BF16BF16_SSILNSP_5MajorE0ELSR_0ELNSP_7ScaleInE1ELSS_1EEEEEENS4_6LayoutINS5_IJSB_SB_SB_EEENS5_IJNSA_ILi0EEESX_SX_EEEEENS5_IJNS4_10UnderscoreES10_S10_EEEEENS4_23SM90_TMA_LOAD_MULTICASTENS4_14ComposedLayoutINS4_7SwizzleILi3ELi4ELi3EEENS4_18smem_ptr_flag_bitsILi16EEENSV_INS5_IJNSA_ILi8EEESG_EEENS5_IJSG_SB_EEEEEEEvNS4_8identityENS4_13SM90_TMA_LOADES1D_vS1E_EENS_8epilogue10collective6detail29Sm90TmaWarpSpecializedAdapterINS1I_15DefaultEpilogueISK_SL_SL_NS1H_6thread17LinearCombinationISK_Li1EffLNS1M_9ScaleType4KindE0ELNS_15FloatRoundStyleE2ESK_EENS1_15EpilogueDefaultEEEEEvvEEEEvNT_6ParamsE)
        /*0008*/ 	.word	0x000000a8


	//----- nvinfo : EIATTR_FRAME_SIZE
	.align		4
.L_15:
        /*000c*/ 	.byte	0x04, 0x11
        /*000e*/ 	.short	(.L_17 - .L_16)
	.align		4
.L_16:
        /*0010*/ 	.word	index@(_ZN7cutlass13device_kernelINS_4gemm6kernel13GemmUniversalIN4cute5tupleIJiiiiEEENS1_10collective13CollectiveMmaINS1_34MainloopSm90TmaGmmaWarpSpecializedILi5ENS5_IJNS4_1CILi1EEENSA_ILi2EEESB_EEENS1_32KernelTmaWarpSpecializedPingpongEEENS5_IJNSA_ILi64EEENSA_ILi256EEENSA_ILi128EEEEEENS_10bfloat16_tENS5_IJlSB_lEEESK_SL_NS4_8TiledMMAINS4_8MMA_AtomIJNS4_4SM904GMMA28MMA_64x256x16_F32BF16BF16_SSILNSP_5MajorE0ELSR_0ELNSP_7ScaleInE1ELSS_1EEEEEENS4_6LayoutINS5_IJSB_SB_SB_EEENS5_IJNSA_ILi0EEESX_SX_EEEEENS5_IJNS4_10UnderscoreES10_S10_EEEEENS4_23SM90_TMA_LOAD_MULTICASTENS4_14ComposedLayoutINS4_7SwizzleILi3ELi4ELi3EEENS4_18smem_ptr_flag_bitsILi16EEENSV_INS5_IJNSA_ILi8EEESG_EEENS5_IJSG_SB_EEEEEEEvNS4_8identityENS4_13SM90_TMA_LOADES1D_vS1E_EENS_8epilogue10collective6detail29Sm90TmaWarpSpecializedAdapterINS1I_15DefaultEpilogueISK_SL_SL_NS1H_6thread17LinearCombinationISK_Li1EffLNS1M_9ScaleType4KindE0ELNS_15FloatRoundStyleE2ESK_EENS1_15EpilogueDefaultEEEEEvvEEEEvNT_6ParamsE)
        /*0014*/ 	.word	0x00000008


	//----- nvinfo : EIATTR_MIN_STACK_SIZE
	.align		4
.L_17:
        /*0018*/ 	.byte	0x04, 0x12
        /*001a*/ 	.short	(.L_19 - .L_18)
	.align		4
.L_18:
        /*001c*/ 	.word	index@(_ZN7cutlass13device_kernelINS_4gemm6kernel13GemmUniversalIN4cute5tupleIJiiiiEEENS1_10collective13CollectiveMmaINS1_34MainloopSm90TmaGmmaWarpSpecializedILi5ENS5_IJNS4_1CILi1EEENSA_ILi2EEESB_EEENS1_32KernelTmaWarpSpecializedPingpongEEENS5_IJNSA_ILi64EEENSA_ILi256EEENSA_ILi128EEEEEENS_10bfloat16_tENS5_IJlSB_lEEESK_SL_NS4_8TiledMMAINS4_8MMA_AtomIJNS4_4SM904GMMA28MMA_64x256x16_F32BF16BF16_SSILNSP_5MajorE0ELSR_0ELNSP_7ScaleInE1ELSS_1EEEEEENS4_6LayoutINS5_IJSB_SB_SB_EEENS5_IJNSA_ILi0EEESX_SX_EEEEENS5_IJNS4_10UnderscoreES10_S10_EEEEENS4_23SM90_TMA_LOAD_MULTICASTENS4_14ComposedLayoutINS4_7SwizzleILi3ELi4ELi3EEENS4_18smem_ptr_flag_bitsILi16EEENSV_INS5_IJNSA_ILi8EEESG_EEENS5_IJSG_SB_EEEEEEEvNS4_8identityENS4_13SM90_TMA_LOADES1D_vS1E_EENS_8epilogue10collective6detail29Sm90TmaWarpSpecializedAdapterINS1I_15DefaultEpilogueISK_SL_SL_NS1H_6thread17LinearCombinationISK_Li1EffLNS1M_9ScaleType4KindE0ELNS_15FloatRoundStyleE2ESK_EENS1_15EpilogueDefaultEEEEEvvEEEEvNT_6ParamsE)
        /*0020*/ 	.word	0x00000008
.L_19:


//--------------------- .nv.compat                --------------------------
	.section	.nv.compat,"",@"SHT_CUDA_COMPAT_INFO"
	.align	4
        /*0000*/ 	.byte	0x02, 0x09, 0x01, 0x00, 0x02, 0x02, 0x04, 0x00, 0x02, 0x05, 0x05, 0x00, 0x03, 0x07, 0x01, 0x01
        /*0010*/ 	.byte	0x02, 0x03, 0x01, 0x00, 0x02, 0x06, 0x01, 0x00, 0x04, 0x0b, 0x08, 0x00, 0x00, 0x00, 0x00, 0x00
        /*0020*/ 	.byte	0x00, 0x00, 0x00, 0x00


//--------------------- .nv.info._ZN7cutlass13device_kernelINS_4gemm6kernel13GemmUniversalIN4cute5tupleIJiiiiEEENS1_10collective13CollectiveMmaINS1_34MainloopSm90TmaGmmaWarpSpecializedILi5ENS5_IJNS4_1CILi1EEENSA_ILi2EEESB_EEENS1_32KernelTmaWarpSpecializedPingpongEEENS5_IJNSA_ILi64EEENSA_ILi256EEENSA_ILi128EEEEEENS_10bfloat16_tENS5_IJlSB_lEEESK_SL_NS4_8TiledMMAINS4_8MMA_AtomIJNS4_4SM904GMMA28MMA_64x256x16_F32BF16BF16_SSILNSP_5MajorE0ELSR_0ELNSP_7ScaleInE1ELSS_1EEEEEENS4_6LayoutINS5_IJSB_SB_SB_EEENS5_IJNSA_ILi0EEESX_SX_EEEEENS5_IJNS4_10UnderscoreES10_S10_EEEEENS4_23SM90_TMA_LOAD_MULTICASTENS4_14ComposedLayoutINS4_7SwizzleILi3ELi4ELi3EEENS4_18smem_ptr_flag_bitsILi16EEENSV_INS5_IJNSA_ILi8EEESG_EEENS5_IJSG_SB_EEEEEEEvNS4_8identityENS4_13SM90_TMA_LOADES1D_vS1E_EENS_8epilogue10collective6detail29Sm90TmaWarpSpecializedAdapterINS1I_15DefaultEpilogueISK_SL_SL_NS1H_6thread17LinearCombinationISK_Li1EffLNS1M_9ScaleType4KindE0ELNS_15FloatRoundStyleE2ESK_EENS1_15EpilogueDefaultEEEEEvvEEEEvNT_6ParamsE --------------------------
	.section	.nv.info._ZN7cutlass13device_kernelINS_4gemm6kernel13GemmUniversalIN4cute5tupleIJiiiiEEENS1_10collective13CollectiveMmaINS1_34MainloopSm90TmaGmmaWarpSpecializedILi5ENS5_IJNS4_1CILi1EEENSA_ILi2EEESB_EEENS1_32KernelTmaWarpSpecializedPingpongEEENS5_IJNSA_ILi64EEENSA_ILi256EEENSA_ILi128EEEEEENS_10bfloat16_tENS5_IJlSB_lEEESK_SL_NS4_8TiledMMAINS4_8MMA_AtomIJNS4_4SM904GMMA28MMA_64x256x16_F32BF16BF16_SSILNSP_5MajorE0ELSR_0ELNSP_7ScaleInE1ELSS_1EEEEEENS4_6LayoutINS5_IJSB_SB_SB_EEENS5_IJNSA_ILi0EEESX_SX_EEEEENS5_IJNS4_10UnderscoreES10_S10_EEEEENS4_23SM90_TMA_LOAD_MULTICASTENS4_14ComposedLayoutINS4_7SwizzleILi3ELi4ELi3EEENS4_18smem_ptr_flag_bitsILi16EEENSV_INS5_IJNSA_ILi8EEESG_EEENS5_IJSG_SB_EEEEEEEvNS4_8identityENS4_13SM90_TMA_LOADES1D_vS1E_EENS_8epilogue10collective6detail29Sm90TmaWarpSpecializedAdapterINS1I_15DefaultEpilogueISK_SL_SL_NS1H_6thread17LinearCombinationISK_Li1EffLNS1M_9ScaleType4KindE0ELNS_15FloatRoundStyleE2ESK_EENS1_15EpilogueDefaultEEEEEvvEEEEvNT_6ParamsE,"",@"SHT_CUDA_INFO"
	.sectionflags	@""
	.align	4


	//----- nvinfo : EIATTR_CUDA_API_VERSION
	.align		4
        /*0000*/ 	.byte	0x04, 0x37
        /*0002*/ 	.short	(.L_21 - .L_20)
.L_20:
        /*0004*/ 	.word	0x00000082


	//----- nvinfo : EIATTR_KPARAM_INFO
	.align		4
.L_21:
        /*0008*/ 	.byte	0x04, 0x17
        /*000a*/ 	.short	(.L_23 - .L_22)
.L_22:
        /*000c*/ 	.word	0x00000000
        /*0010*/ 	.short	0x0000
        /*0012*/ 	.short	0x0070
        /*0014*/ 	.byte	0x00, 0xf0, 0x01, 0x10


	//----- nvinfo : EIATTR_SPARSE_MMA_MASK
	.align		4
.L_23:
        /*0018*/ 	.byte	0x03, 0x50
        /*001a*/ 	.short	0x0000


	//----- nvinfo : EIATTR_MAXREG_COUNT
	.align		4
        /*001c*/ 	.byte	0x03, 0x1b
        /*001e*/ 	.short	0x00a8


	//----- nvinfo : EIATTR_NUM_BARRIERS
	.align		4
        /*0020*/ 	.byte	0x02, 0x4c
        /*0022*/ 	.byte	0x01
	.zero		1


	//----- nvinfo : EIATTR_EXTERNS
	.align		4
        /*0024*/ 	.byte	0x04, 0x0f
        /*0026*/ 	.short	(.L_25 - .L_24)


	//   ....[0]....
	.align		4
.L_24:
        /*0028*/ 	.word	index@(__assertfail)


	//----- nvinfo : EIATTR_ANNOTATIONS
	.align		4
.L_25:
        /*002c*/ 	.byte	0x04, 0x55
        /*002e*/ 	.short	(.L_27 - .L_26)


	//   ....[0]....
.L_26:
        /*0030*/ 	.word	0x00000001
        /*0034*/ 	.byte	0x60, 0x0d, 0x00, 0x00, 0x01, 0x00, 0x00, 0x00, 0x00, 0xa3, 0x00, 0x00, 0x01, 0x00, 0x00, 0x00
        /*0044*/ 	.byte	0x40, 0xb0, 0x00, 0x00


	//----- nvinfo : EIATTR_MERCURY_ISA_VERSION
	.align		4
.L_27:
        /*0048*/ 	.byte	0x03, 0x5f
        /*004a*/ 	.short	0x0101


	//----- nvinfo : EIATTR_INT_WARP_WIDE_INSTR_OFFSETS
	.align		4
        /*004c*/ 	.byte	0x04, 0x31
        /*004e*/ 	.short	(.L_29 - .L_28)


	//   ....[0]....
.L_28:
        /*0050*/ 	.word	0x000004f0


	//   ....[1]....
        /*0054*/ 	.word	0x00000530


	//   ....[2]....
        /*0058*/ 	.word	0x00000640


	//   ....[3]....
        /*005c*/ 	.word	0x00000660


	//   ....[4]....
        /*0060*/ 	.word	0x00000680


	//   ....[5]....
        /*0064*/ 	.word	0x000006a0


	//   ....[6]....
        /*0068*/ 	.word	0x00000760


	//   ....[7]....
        /*006c*/ 	.word	0x000007a0


	//   ....[8]....
        /*0070*/ 	.word	0x00002430


	//----- nvinfo : EIATTR_COOP_GROUP_MASK_REGIDS
	.align		4
.L_29:
        /*0074*/ 	.byte	0x04, 0x29
        /*0076*/ 	.short	(.L_31 - .L_30)


	//   ....[0]....
.L_30:
        /*0078*/ 	.word	0xffffffff


	//   ....[1]....
        /*007c*/ 	.word	0xffffffff


	//   ....[2]....
        /*0080*/ 	.word	0xffffffff


	//   ....[3]....
        /*0084*/ 	.word	0xffffffff


	//   ....[4]....
        /*0088*/ 	.word	0xffffffff


	//   ....[5]....
        /*008c*/ 	.word	0xffffffff


	//   ....[6]....
        /*0090*/ 	.word	0xffffffff


	//----- nvinfo : EIATTR_COOP_GROUP_INSTR_OFFSETS
	.align		4
.L_31:
        /*0094*/ 	.byte	0x04, 0x28
        /*0096*/ 	.short	(.L_33 - .L_32)


	//   ....[0]....
.L_32:
        /*0098*/ 	.word	0x00000070


	//   ....[1]....
        /*009c*/ 	.word	0x00000080


	//   ....[2]....
        /*00a0*/ 	.word	0x00000140


	//   ....[3]....
        /*00a4*/ 	.word	0x000002f0


	//   ....[4]....
        /*00a8*/ 	.word	0x00000330


	//   ....[5]....
        /*00ac*/ 	.word	0x000007f0


	//   ....[6]....
        /*00b0*/ 	.word	0x00000900


	//----- nvinfo : EIATTR_REG_RECONFIG
	.align		4
.L_33:
        /*00b4*/ 	.byte	0x01, 0x54
	.zero		2


	//----- nvinfo : EIATTR_SYSCALL_OFFSETS
	.align		4
        /*00b8*/ 	.byte	0x04, 0x46
        /*00ba*/ 	.short	(.L_35 - .L_34)


	//   ....[0]....
.L_34:
        /*00bc*/ 	.word	0x00001790


	//----- nvinfo : EIATTR_MBARRIER_INSTR_OFFSETS
	.align		4
.L_35:
        /*00c0*/ 	.byte	0x04, 0x39
        /*00c2*/ 	.short	(.L_37 - .L_36)


	//   ....[0]....
.L_36:
        /*00c4*/ 	.word	0x00000240
        /*00c8*/ 	.word	0x000000ff
        /*00cc*/ 	.word	0x00000000
        /*00d0*/ 	.short	0x0100
        /*00d2*/ 	.byte	0x08
	.zero		1


	//   ....[1]....
        /*00d4*/ 	.word	0x00000250
        /*00d8*/ 	.word	0x000000ff
        /*00dc*/ 	.word	0x00000028
        /*00e0*/ 	.short	0x0100
        /*00e2*/ 	.byte	0x08
	.zero		1


	//   ....[2]....
        /*00e4*/ 	.word	0x00000260
        /*00e8*/ 	.word	0x000000ff
        /*00ec*/ 	.word	0x00000008
        /*00f0*/ 	.short	0x0100
        /*00f2*/ 	.byte	0x08
	.zero		1


	//   ....[3]....
        /*00f4*/ 	.word	0x00000270
        /*00f8*/ 	.word	0x000000ff
        /*00fc*/ 	.word	0x00000030
        /*0100*/ 	.short	0x0100
        /*0102*/ 	.byte	0x08
	.zero		1


	//   ....[4]....
        /*0104*/ 	.word	0x00000280
        /*0108*/ 	.word	0x000000ff
        /*010c*/ 	.word	0x00000010
        /*0110*/ 	.short	0x0100
        /*0112*/ 	.byte	0x08
	.zero		1


	//   ....[5]....
        /*0114*/ 	.word	0x00000290
        /*0118*/ 	.word	0x000000ff
        /*011c*/ 	.word	0x00000038
        /*0120*/ 	.short	0x0100
        /*0122*/ 	.byte	0x08
	.zero		1


	//   ....[6]....
        /*0124*/ 	.word	0x000002a0
        /*0128*/ 	.word	0x000000ff
        /*012c*/ 	.word	0x00000018
        /*0130*/ 	.short	0x0100
        /*0132*/ 	.byte	0x08
	.zero		1


	//   ....[7]....
        /*0134*/ 	.word	0x000002b0
        /*0138*/ 	.word	0x000000ff
        /*013c*/ 	.word	0x00000040
        /*0140*/ 	.short	0x0100
        /*0142*/ 	.byte	0x08
	.zero		1


	//   ....[8]....
        /*0144*/ 	.word	0x000002c0
        /*0148*/ 	.word	0x000000ff
        /*014c*/ 	.word	0x00000020
        /*0150*/ 	.short	0x0100
        /*0152*/ 	.byte	0x08
	.zero		1


	//   ....[9]....
        /*0154*/ 	.word	0x000002d0
        /*0158*/ 	.word	0x000000ff
        /*015c*/ 	.word	0x00000048
        /*0160*/ 	.short	0x0100
        /*0162*/ 	.byte	0x08
	.zero		1


	//   ....[10]....
        /*0164*/ 	.word	0x000007d0
        /*0168*/ 	.word	0x000000ff
        /*016c*/ 	.word	0x00000080
        /*0170*/ 	.short	0x0100
        /*0172*/ 	.byte	0x08
	.zero		1


	//   ....[11]....
        /*0174*/ 	.word	0x00000860
        /*0178*/ 	.word	0x000000ff
        /*017c*/ 	.word	0x00000088
        /*0180*/ 	.short	0x0100
        /*0182*/ 	.byte	0x08
	.zero		1


	//   ....[12]....
        /*0184*/ 	.word	0x00000880
        /*0188*/ 	.word	0x000000ff
        /*018c*/ 	.word	0x00000060
        /*0190*/ 	.short	0x0100
        /*0192*/ 	.byte	0x09
	.zero		1


	//   ....[13]....
        /*0194*/ 	.word	0x00000890
        /*0198*/ 	.word	0x000000ff
        /*019c*/ 	.word	0x00000068
        /*01a0*/ 	.short	0x0100
        /*01a2*/ 	.byte	0x09
	.zero		1


	//   ....[14]....
        /*01a4*/ 	.word	0x000008a0
        /*01a8*/ 	.word	0x000000ff
        /*01ac*/ 	.word	0x00000070
        /*01b0*/ 	.short	0x0100
        /*01b2*/ 	.byte	0x09
	.zero		1


	//   ....[15]....
        /*01b4*/ 	.word	0x000008b0
        /*01b8*/ 	.word	0x000000ff
        /*01bc*/ 	.word	0x00000078
        /*01c0*/ 	.short	0x0100
        /*01c2*/ 	.byte	0x09
	.zero		1


	//   ....[16]....
        /*01c4*/ 	.word	0x00001670
        /*01c8*/ 	.word	0x0000009f
        /*01cc*/ 	.word	0x00000000
        /*01d0*/ 	.short	0x010a
        /*01d2*/ 	.byte	0x2a
	.zero		1


	//   ....[17]....
        /*01d4*/ 	.word	0x00001810
        /*01d8*/ 	.word	0x00000003
        /*01dc*/ 	.word	0x00000000
        /*01e0*/ 	.short	0x010a
        /*01e2*/ 	.byte	0x3f
	.zero		1


	//   ....[18]....
        /*01e4*/ 	.word	0x00001870
        /*01e8*/ 	.word	0x00000003
        /*01ec*/ 	.word	0x00000000
        /*01f0*/ 	.short	0x010a
        /*01f2*/ 	.byte	0x3f
	.zero		1


	//   ....[19]....
        /*01f4*/ 	.word	0x00001e00
        /*01f8*/ 	.word	0x000000ff
        /*01fc*/ 	.word	0x00000000
        /*0200*/ 	.short	0x010a
        /*0202*/ 	.byte	0x07
	.zero		1


	//   ....[20]....
        /*0204*/ 	.word	0x00001e40
        /*0208*/ 	.word	0x000000ff
        /*020c*/ 	.word	0x00000000
        /*0210*/ 	.short	0x010a
        /*0212*/ 	.byte	0x07
	.zero		1


	//   ....[21]....
        /*0214*/ 	.word	0x000022d0
        /*0218*/ 	.word	0x00000005
        /*021c*/ 	.word	0x00000000
        /*0220*/ 	.short	0x0101
        /*0222*/ 	.byte	0x3f
	.zero		1


	//   ....[22]....
        /*0224*/ 	.word	0x000023d0
        /*0228*/ 	.word	0x000000a0
        /*022c*/ 	.word	0x00000000
        /*0230*/ 	.short	0x0101
        /*0232*/ 	.byte	0x2d
	.zero		1


	//   ....[23]....
        /*0234*/ 	.word	0x000024d0
        /*0238*/ 	.word	0x00000003
        /*023c*/ 	.word	0x00000000
        /*0240*/ 	.short	0x0101
        /*0242*/ 	.byte	0x3f
	.zero		1


	//   ....[24]....
        /*0244*/ 	.word	0x00002590
        /*0248*/ 	.word	0x0000009f
        /*024c*/ 	.word	0x00000010
        /*0250*/ 	.short	0x010a
        /*0252*/ 	.byte	0x2a
	.zero		1


	//   ....[25]....
        /*0254*/ 	.word	0x0000a320
        /*0258*/ 	.word	0x000000a2
        /*025c*/ 	.word	0x00000000
        /*0260*/ 	.short	0x0101
        /*0262*/ 	.byte	0x2d
	.zero		1


	//   ....[26]....
        /*0264*/ 	.word	0x0000acc0
        /*0268*/ 	.word	0x0000000c
        /*026c*/ 	.word	0x00000028
        /*0270*/ 	.short	0x010a
        /*0272*/ 	.byte	0x3f
	.zero		1


	//   ....[27]....
        /*0274*/ 	.word	0x0000b150
        /*0278*/ 	.word	0x00000004
        /*027c*/ 	.word	0x00000088
        /*0280*/ 	.short	0x0101
        /*0282*/ 	.byte	0x3f
	.zero		1


	//   ....[28]....
        /*0284*/ 	.word	0x0000b8d0
        /*0288*/ 	.word	0x00000007
        /*028c*/ 	.word	0x00000000
        /*0290*/ 	.short	0x010a
        /*0292*/ 	.byte	0x3f
	.zero		1


	//   ....[29]....
        /*0294*/ 	.word	0x0000b950
        /*0298*/ 	.word	0x00000009
        /*029c*/ 	.word	0x00000000
        /*02a0*/ 	.short	0x010a
        /*02a2*/ 	.byte	0x3f
	.zero		1


	//   ....[30]....
        /*02a4*/ 	.word	0x0000b9e0
        /*02a8*/ 	.word	0x00000006
        /*02ac*/ 	.word	0x00000000
        /*02b0*/ 	.short	0x010a
        /*02b2*/ 	.byte	0x3f
	.zero		1


	//   ....[31]....
        /*02b4*/ 	.word	0x0000ba70
        /*02b8*/ 	.word	0x00000009
        /*02bc*/ 	.word	0x00000000
        /*02c0*/ 	.short	0x010a
        /*02c2*/ 	.byte	0x3f
	.zero		1


	//   ....[32]....
        /*02c4*/ 	.word	0x0000bb00
        /*02c8*/ 	.word	0x00000003
        /*02cc*/ 	.word	0x00000000
        /*02d0*/ 	.short	0x010a
        /*02d2*/ 	.byte	0x3f
	.zero		1


	//   ....[33]....
        /*02d4*/ 	.word	0x0000bb60
        /*02d8*/ 	.word	0x000000a1
        /*02dc*/ 	.word	0x00000000
        /*02e0*/ 	.short	0x010a
        /*02e2*/ 	.byte	0x3f
	.zero		1


	//   ....[34]....
        /*02e4*/ 	.word	0x0000bbb0
        /*02e8*/ 	.word	0x00000003
        /*02ec*/ 	.word	0x00000000
        /*02f0*/ 	.short	0x010a
        /*02f2*/ 	.byte	0x3f
	.zero		1


	//   ....[35]....
        /*02f4*/ 	.word	0x0000bc10
        /*02f8*/ 	.word	0x00000005
        /*02fc*/ 	.word	0x00000000
        /*0300*/ 	.short	0x010a
        /*0302*/ 	.byte	0x3f
	.zero		1


	//   ....[36]....
        /*0304*/ 	.word	0x0000bc60
        /*0308*/ 	.word	0x000000a1
        /*030c*/ 	.word	0x00000010
        /*0310*/ 	.short	0x010a
        /*0312*/ 	.byte	0x3f
	.zero		1


	//   ....[37]....
        /*0314*/ 	.word	0x0000bd30
        /*0318*/ 	.word	0x0000000c
        /*031c*/ 	.word	0x00000028
        /*0320*/ 	.short	0x010a
        /*0322*/ 	.byte	0x3f
	.zero		1


	//   ....[38]....
        /*0324*/ 	.word	0x0000be00
        /*0328*/ 	.word	0x00000007
        /*032c*/ 	.word	0x00000000
        /*0330*/ 	.short	0x010a
        /*0332*/ 	.byte	0x3f
	.zero		1


	//   ....[39]....
        /*0334*/ 	.word	0x0000be50
        /*0338*/ 	.word	0x00000009
        /*033c*/ 	.word	0x00000000
        /*0340*/ 	.short	0x010a
        /*0342*/ 	.byte	0x3f
	.zero		1


	//   ....[40]....
        /*0344*/ 	.word	0x0000bea0
        /*0348*/ 	.word	0x00000006
        /*034c*/ 	.word	0x00000000
        /*0350*/ 	.short	0x010a
        /*0352*/ 	.byte	0x3f
	.zero		1


	//   ....[41]....
        /*0354*/ 	.word	0x0000bef0
        /*0358*/ 	.word	0x00000009
        /*035c*/ 	.word	0x00000000
        /*0360*/ 	.short	0x010a
        /*0362*/ 	.byte	0x3f
	.zero		1


	//----- nvinfo : EIATTR_NUM_MBARRIERS
	.align		4
.L_37:
        /*0364*/ 	.byte	0x03, 0x38
        /*0366*/ 	.short	0x0010


	//----- nvinfo : EIATTR_EXIT_INSTR_OFFSETS
	.align		4
        /*0368*/ 	.byte	0x04, 0x1c
        /*036a*/ 	.short	(.L_39 - .L_38)


	//   ....[0]....
.L_38:
        /*036c*/ 	.word	0x000013a0


	//   ....[1]....
        /*0370*/ 	.word	0x00001400


	//   ....[2]....
        /*0374*/ 	.word	0x0000a9b0


	//   ....[3]....
        /*0378*/ 	.word	0x0000a9e0


	//   ....[4]....
        /*037c*/ 	.word	0x0000bb50


	//----- nvinfo : EIATTR_MAX_THREADS
	.align		4
.L_39:
        /*0380*/ 	.byte	0x04, 0x05
        /*0382*/ 	.short	(.L_41 - .L_40)
.L_40:
        /*0384*/ 	.word	0x00000180
        /*0388*/ 	.word	0x00000001
        /*038c*/ 	.word	0x00000001


	//----- nvinfo : EIATTR_CRS_STACK_SIZE
	.align		4
.L_41:
        /*0390*/ 	.byte	0x04, 0x1e
        /*0392*/ 	.short	(.L_43 - .L_42)
.L_42:
        /*0394*/ 	.word	0x00000000


	//----- nvinfo : EIATTR_CBANK_PARAM_SIZE
	.align		4
.L_43:
        /*0398*/ 	.byte	0x03, 0x19
        /*039a*/ 	.short	0x0470


	//----- nvinfo : EIATTR_PARAM_CBANK
	.align		4
        /*039c*/ 	.byte	0x04, 0x0a
        /*039e*/ 	.short	(.L_45 - .L_44)
	.align		4
.L_44:
        /*03a0*/ 	.word	index@(.nv.constant0._ZN7cutlass13device_kernelINS_4gemm6kernel13GemmUniversalIN4cute5tupleIJiiiiEEENS1_10collective13CollectiveMmaINS1_34MainloopSm90TmaGmmaWarpSpecializedILi5ENS5_IJNS4_1CILi1EEENSA_ILi2EEESB_EEENS1_32KernelTmaWarpSpecializedPingpongEEENS5_IJNSA_ILi64EEENSA_ILi256EEENSA_ILi128EEEEEENS_10bfloat16_tENS5_IJlSB_lEEESK_SL_NS4_8TiledMMAINS4_8MMA_AtomIJNS4_4SM904GMMA28MMA_64x256x16_F32BF16BF16_SSILNSP_5MajorE0ELSR_0ELNSP_7ScaleInE1ELSS_1EEEEEENS4_6LayoutINS5_IJSB_SB_SB_EEENS5_IJNSA_ILi0EEESX_SX_EEEEENS5_IJNS4_10UnderscoreES10_S10_EEEEENS4_23SM90_TMA_LOAD_MULTICASTENS4_14ComposedLayoutINS4_7SwizzleILi3ELi4ELi3EEENS4_18smem_ptr_flag_bitsILi16EEENSV_INS5_IJNSA_ILi8EEESG_EEENS5_IJSG_SB_EEEEEEEvNS4_8identityENS4_13SM90_TMA_LOADES1D_vS1E_EENS_8epilogue10collective6detail29Sm90TmaWarpSpecializedAdapterINS1I_15DefaultEpilogueISK_SL_SL_NS1H_6thread17LinearCombinationISK_Li1EffLNS1M_9ScaleType4KindE0ELNS_15FloatRoundStyleE2ESK_EENS1_15EpilogueDefaultEEEEEvvEEEEvNT_6ParamsE)
        /*03a4*/ 	.short	0x0210
        /*03a6*/ 	.short	0x0470


	//----- nvinfo : EIATTR_SW_WAR
	.align		4
.L_45:
        /*03a8*/ 	.byte	0x04, 0x36
        /*03aa*/ 	.short	(.L_47 - .L_46)
.L_46:
        /*03ac*/ 	.word	0x00000008
.L_47:


//--------------------- .nv.callgraph             --------------------------
	.section	.nv.callgraph,"",@"SHT_CUDA_CALLGRAPH"
	.align	4
	.sectionentsize	8
	.align		4
        /*0000*/ 	.word	0x00000000
	.align		4
        /*0004*/ 	.word	0xffffffff
	.align		4
        /*0008*/ 	.word	index@(_ZN7cutlass13device_kernelINS_4gemm6kernel13GemmUniversalIN4cute5tupleIJiiiiEEENS1_10collective13CollectiveMmaINS1_34MainloopSm90TmaGmmaWarpSpecializedILi5ENS5_IJNS4_1CILi1EEENSA_ILi2EEESB_EEENS1_32KernelTmaWarpSpecializedPingpongEEENS5_IJNSA_ILi64EEENSA_ILi256EEENSA_ILi128EEEEEENS_10bfloat16_tENS5_IJlSB_lEEESK_SL_NS4_8TiledMMAINS4_8MMA_AtomIJNS4_4SM904GMMA28MMA_64x256x16_F32BF16BF16_SSILNSP_5MajorE0ELSR_0ELNSP_7ScaleInE1ELSS_1EEEEEENS4_6LayoutINS5_IJSB_SB_SB_EEENS5_IJNSA_ILi0EEESX_SX_EEEEENS5_IJNS4_10UnderscoreES10_S10_EEEEENS4_23SM90_TMA_LOAD_MULTICASTENS4_14ComposedLayoutINS4_7SwizzleILi3ELi4ELi3EEENS4_18smem_ptr_flag_bitsILi16EEENSV_INS5_IJNSA_ILi8EEESG_EEENS5_IJSG_SB_EEEEEEEvNS4_8identityENS4_13SM90_TMA_LOADES1D_vS1E_EENS_8epilogue10collective6detail29Sm90TmaWarpSpecializedAdapterINS1I_15DefaultEpilogueISK_SL_SL_NS1H_6thread17LinearCombinationISK_Li1EffLNS1M_9ScaleType4KindE0ELNS_15FloatRoundStyleE2ESK_EENS1_15EpilogueDefaultEEEEEvvEEEEvNT_6ParamsE)
	.align		4
        /*000c*/ 	.word	index@(__assertfail)
	.align		4
        /*0010*/ 	.word	0x00000000
	.align		4
        /*0014*/ 	.word	0xfffffffe
	.align		4
        /*0018*/ 	.word	0x00000000
	.align		4
        /*001c*/ 	.word	0xfffffffd
	.align		4
        /*0020*/ 	.word	0x00000000
	.align		4
        /*0024*/ 	.word	0xfffffffc


//--------------------- .nv.constant4             --------------------------
	.section	.nv.constant4,"a",@progbits
	.align	8
	.align		8
.nv.constant4:
        /*0000*/ 	.dword	__assertfail
	.align		8
        /*0008*/ 	.dword	__unnamed_1
	.align		8
        /*0010*/ 	.dword	_ZN39_INTERNAL_a3ad2774_4_k_cu_0d474847_32324cuda3std3__45__cpo5beginE
	.align		8
        /*0018*/ 	.dword	_ZN39_INTERNAL_a3ad2774_4_k_cu_0d474847_32324cuda3std3__45__cpo3endE
	.align		8
        /*0020*/ 	.dword	_ZN39_INTERNAL_a3ad2774_4_k_cu_0d474847_32324cuda3std3__45__cpo6cbeginE
	.align		8
        /*0028*/ 	.dword	_ZN39_INTERNAL_a3ad2774_4_k_cu_0d474847_32324cuda3std3__45__cpo4cendE
	.align		8
        /*0030*/ 	.dword	_ZN39_INTERNAL_a3ad2774_4_k_cu_0d474847_32324cuda3std3__441_GLOBAL__N__a3ad2774_4_k_cu_0d474847_32326ignoreE
	.align		8
        /*0038*/ 	.dword	_ZN39_INTERNAL_a3ad2774_4_k_cu_0d474847_32324cuda3std3__419piecewise_constructE
	.align		8
        /*0040*/ 	.dword	_ZN39_INTERNAL_a3ad2774_4_k_cu_0d474847_32324cuda3std3__48in_placeE
	.align		8
        /*0048*/ 	.dword	_ZN39_INTERNAL_a3ad2774_4_k_cu_0d474847_32324cuda3std6ranges3__45__cpo4swapE
	.align		8
        /*0050*/ 	.dword	_ZN39_INTERNAL_a3ad2774_4_k_cu_0d474847_32324cuda3std6ranges3__45__cpo9iter_moveE
	.align		8
        /*0058*/ 	.dword	_ZN39_INTERNAL_a3ad2774_4_k_cu_0d474847_32324cute7productE
	.align		8
        /*0060*/ 	.dword	_ZN39_INTERNAL_a3ad2774_4_k_cu_0d474847_32324cute1_E
	.align		8
        /*0068*/ 	.dword	$str$22
	.align		8
        /*0070*/ 	.dword	$str$23


//--------------------- .text._ZN7cutlass13device_kernelINS_4gemm6kernel13GemmUniversalIN4cute5tupleIJiiiiEEENS1_10collective13CollectiveMmaINS1_34MainloopSm90TmaGmmaWarpSpecializedILi5ENS5_IJNS4_1CILi1EEENSA_ILi2EEESB_EEENS1_32KernelTmaWarpSpecializedPingpongEEENS5_IJNSA_ILi64EEENSA_ILi256EEENSA_ILi128EEEEEENS_10bfloat16_tENS5_IJlSB_lEEESK_SL_NS4_8TiledMMAINS4_8MMA_AtomIJNS4_4SM904GMMA28MMA_64x256x16_F32BF16BF16_SSILNSP_5MajorE0ELSR_0ELNSP_7ScaleInE1ELSS_1EEEEEENS4_6LayoutINS5_IJSB_SB_SB_EEENS5_IJNSA_ILi0EEESX_SX_EEEEENS5_IJNS4_10UnderscoreES10_S10_EEEEENS4_23SM90_TMA_LOAD_MULTICASTENS4_14ComposedLayoutINS4_7SwizzleILi3ELi4ELi3EEENS4_18smem_ptr_flag_bitsILi16EEENSV_INS5_IJNSA_ILi8EEESG_EEENS5_IJSG_SB_EEEEEEEvNS4_8identityENS4_13SM90_TMA_LOADES1D_vS1E_EENS_8epilogue10collective6detail29Sm90TmaWarpSpecializedAdapterINS1I_15DefaultEpilogueISK_SL_SL_NS1H_6thread17LinearCombinationISK_Li1EffLNS1M_9ScaleType4KindE0ELNS_15FloatRoundStyleE2ESK_EENS1_15EpilogueDefaultEEEEEvvEEEEvNT_6ParamsE --------------------------
	.section	.text._ZN7cutlass13device_kernelINS_4gemm6kernel13GemmUniversalIN4cute5tupleIJiiiiEEENS1_10collective13CollectiveMmaINS1_34MainloopSm90TmaGmmaWarpSpecializedILi5ENS5_IJNS4_1CILi1EEENSA_ILi2EEESB_EEENS1_32KernelTmaWarpSpecializedPingpongEEENS5_IJNSA_ILi64EEENSA_ILi256EEENSA_ILi128EEEEEENS_10bfloat16_tENS5_IJlSB_lEEESK_SL_NS4_8TiledMMAINS4_8MMA_AtomIJNS4_4SM904GMMA28MMA_64x256x16_F32BF16BF16_SSILNSP_5MajorE0ELSR_0ELNSP_7ScaleInE1ELSS_1EEEEEENS4_6LayoutINS5_IJSB_SB_SB_EEENS5_IJNSA_ILi0EEESX_SX_EEEEENS5_IJNS4_10UnderscoreES10_S10_EEEEENS4_23SM90_TMA_LOAD_MULTICASTENS4_14ComposedLayoutINS4_7SwizzleILi3ELi4ELi3EEENS4_18smem_ptr_flag_bitsILi16EEENSV_INS5_IJNSA_ILi8EEESG_EEENS5_IJSG_SB_EEEEEEEvNS4_8identityENS4_13SM90_TMA_LOADES1D_vS1E_EENS_8epilogue10collective6detail29Sm90TmaWarpSpecializedAdapterINS1I_15DefaultEpilogueISK_SL_SL_NS1H_6thread17LinearCombinationISK_Li1EffLNS1M_9ScaleType4KindE0ELNS_15FloatRoundStyleE2ESK_EENS1_15EpilogueDefaultEEEEEvvEEEEvNT_6ParamsE,"ax",@progbits
	.align	128
.text._ZN7cutlass13device_kernelINS_4gemm6kernel13GemmUniversalIN4cute5tupleIJiiiiEEENS1_10collective13CollectiveMmaINS1_34MainloopSm90TmaGmmaWarpSpecializedILi5ENS5_IJNS4_1CILi1EEENSA_ILi2EEESB_EEENS1_32KernelTmaWarpSpecializedPingpongEEENS5_IJNSA_ILi64EEENSA_ILi256EEENSA_ILi128EEEEEENS_10bfloat16_tENS5_IJlSB_lEEESK_SL_NS4_8TiledMMAINS4_8MMA_AtomIJNS4_4SM904GMMA28MMA_64x256x16_F32BF16BF16_SSILNSP_5MajorE0ELSR_0ELNSP_7ScaleInE1ELSS_1EEEEEENS4_6LayoutINS5_IJSB_SB_SB_EEENS5_IJNSA_ILi0EEESX_SX_EEEEENS5_IJNS4_10UnderscoreES10_S10_EEEEENS4_23SM90_TMA_LOAD_MULTICASTENS4_14ComposedLayoutINS4_7SwizzleILi3ELi4ELi3EEENS4_18smem_ptr_flag_bitsILi16EEENSV_INS5_IJNSA_ILi8EEESG_EEENS5_IJSG_SB_EEEEEEEvNS4_8identityENS4_13SM90_TMA_LOADES1D_vS1E_EENS_8epilogue10collective6detail29Sm90TmaWarpSpecializedAdapterINS1I_15DefaultEpilogueISK_SL_SL_NS1H_6thread17LinearCombinationISK_Li1EffLNS1M_9ScaleType4KindE0ELNS_15FloatRoundStyleE2ESK_EENS1_15EpilogueDefaultEEEEEvvEEEEvNT_6ParamsE:
        .type           _ZN7cutlass13device_kernelINS_4gemm6kernel13GemmUniversalIN4cute5tupleIJiiiiEEENS1_10collective13CollectiveMmaINS1_34MainloopSm90TmaGmmaWarpSpecializedILi5ENS5_IJNS4_1CILi1EEENSA_ILi2EEESB_EEENS1_32KernelTmaWarpSpecializedPingpongEEENS5_IJNSA_ILi64EEENSA_ILi256EEENSA_ILi128EEEEEENS_10bfloat16_tENS5_IJlSB_lEEESK_SL_NS4_8TiledMMAINS4_8MMA_AtomIJNS4_4SM904GMMA28MMA_64x256x16_F32BF16BF16_SSILNSP_5MajorE0ELSR_0ELNSP_7ScaleInE1ELSS_1EEEEEENS4_6LayoutINS5_IJSB_SB_SB_EEENS5_IJNSA_ILi0EEESX_SX_EEEEENS5_IJNS4_10UnderscoreES10_S10_EEEEENS4_23SM90_TMA_LOAD_MULTICASTENS4_14ComposedLayoutINS4_7SwizzleILi3ELi4ELi3EEENS4_18smem_ptr_flag_bitsILi16EEENSV_INS5_IJNSA_ILi8EEESG_EEENS5_IJSG_SB_EEEEEEEvNS4_8identityENS4_13SM90_TMA_LOADES1D_vS1E_EENS_8epilogue10collective6detail29Sm90TmaWarpSpecializedAdapterINS1I_15DefaultEpilogueISK_SL_SL_NS1H_6thread17LinearCombinationISK_Li1EffLNS1M_9ScaleType4KindE0ELNS_15FloatRoundStyleE2ESK_EENS1_15EpilogueDefaultEEEEEvvEEEEvNT_6ParamsE,@function
        .size           _ZN7cutlass13device_kernelINS_4gemm6kernel13GemmUniversalIN4cute5tupleIJiiiiEEENS1_10collective13CollectiveMmaINS1_34MainloopSm90TmaGmmaWarpSpecializedILi5ENS5_IJNS4_1CILi1EEENSA_ILi2EEESB_EEENS1_32KernelTmaWarpSpecializedPingpongEEENS5_IJNSA_ILi64EEENSA_ILi256EEENSA_ILi128EEEEEENS_10bfloat16_tENS5_IJlSB_lEEESK_SL_NS4_8TiledMMAINS4_8MMA_AtomIJNS4_4SM904GMMA28MMA_64x256x16_F32BF16BF16_SSILNSP_5MajorE0ELSR_0ELNSP_7ScaleInE1ELSS_1EEEEEENS4_6LayoutINS5_IJSB_SB_SB_EEENS5_IJNSA_ILi0EEESX_SX_EEEEENS5_IJNS4_10UnderscoreES10_S10_EEEEENS4_23SM90_TMA_LOAD_MULTICASTENS4_14ComposedLayoutINS4_7SwizzleILi3ELi4ELi3EEENS4_18smem_ptr_flag_bitsILi16EEENSV_INS5_IJNSA_ILi8EEESG_EEENS5_IJSG_SB_EEEEEEEvNS4_8identityENS4_13SM90_TMA_LOADES1D_vS1E_EENS_8epilogue10collective6detail29Sm90TmaWarpSpecializedAdapterINS1I_15DefaultEpilogueISK_SL_SL_NS1H_6thread17LinearCombinationISK_Li1EffLNS1M_9ScaleType4KindE0ELNS_15FloatRoundStyleE2ESK_EENS1_15EpilogueDefaultEEEEEvvEEEEvNT_6ParamsE,(.L_x_331 - _ZN7cutlass13device_kernelINS_4gemm6kernel13GemmUniversalIN4cute5tupleIJiiiiEEENS1_10collective13CollectiveMmaINS1_34MainloopSm90TmaGmmaWarpSpecializedILi5ENS5_IJNS4_1CILi1EEENSA_ILi2EEESB_EEENS1_32KernelTmaWarpSpecializedPingpongEEENS5_IJNSA_ILi64EEENSA_ILi256EEENSA_ILi128EEEEEENS_10bfloat16_tENS5_IJlSB_lEEESK_SL_NS4_8TiledMMAINS4_8MMA_AtomIJNS4_4SM904GMMA28MMA_64x256x16_F32BF16BF16_SSILNSP_5MajorE0ELSR_0ELNSP_7ScaleInE1ELSS_1EEEEEENS4_6LayoutINS5_IJSB_SB_SB_EEENS5_IJNSA_ILi0EEESX_SX_EEEEENS5_IJNS4_10UnderscoreES10_S10_EEEEENS4_23SM90_TMA_LOAD_MULTICASTENS4_14ComposedLayoutINS4_7SwizzleILi3ELi4ELi3EEENS4_18smem_ptr_flag_bitsILi16EEENSV_INS5_IJNSA_ILi8EEESG_EEENS5_IJSG_SB_EEEEEEEvNS4_8identityENS4_13SM90_TMA_LOADES1D_vS1E_EENS_8epilogue10collective6detail29Sm90TmaWarpSpecializedAdapterINS1I_15DefaultEpilogueISK_SL_SL_NS1H_6thread17LinearCombinationISK_Li1EffLNS1M_9ScaleType4KindE0ELNS_15FloatRoundStyleE2ESK_EENS1_15EpilogueDefaultEEEEEvvEEEEvNT_6ParamsE)
        .other          _ZN7cutlass13device_kernelINS_4gemm6kernel13GemmUniversalIN4cute5tupleIJiiiiEEENS1_10collective13CollectiveMmaINS1_34MainloopSm90TmaGmmaWarpSpecializedILi5ENS5_IJNS4_1CILi1EEENSA_ILi2EEESB_EEENS1_32KernelTmaWarpSpecializedPingpongEEENS5_IJNSA_ILi64EEENSA_ILi256EEENSA_ILi128EEEEEENS_10bfloat16_tENS5_IJlSB_lEEESK_SL_NS4_8TiledMMAINS4_8MMA_AtomIJNS4_4SM904GMMA28MMA_64x256x16_F32BF16BF16_SSILNSP_5MajorE0ELSR_0ELNSP_7ScaleInE1ELSS_1EEEEEENS4_6LayoutINS5_IJSB_SB_SB_EEENS5_IJNSA_ILi0EEESX_SX_EEEEENS5_IJNS4_10UnderscoreES10_S10_EEEEENS4_23SM90_TMA_LOAD_MULTICASTENS4_14ComposedLayoutINS4_7SwizzleILi3ELi4ELi3EEENS4_18smem_ptr_flag_bitsILi16EEENSV_INS5_IJNSA_ILi8EEESG_EEENS5_IJSG_SB_EEEEEEEvNS4_8identityENS4_13SM90_TMA_LOADES1D_vS1E_EENS_8epilogue10collective6detail29Sm90TmaWarpSpecializedAdapterINS1I_15DefaultEpilogueISK_SL_SL_NS1H_6thread17LinearCombinationISK_Li1EffLNS1M_9ScaleType4KindE0ELNS_15FloatRoundStyleE2ESK_EENS1_15EpilogueDefaultEEEEEvvEEEEvNT_6ParamsE,@"STO_CUDA_ENTRY STV_DEFAULT"
_ZN7cutlass13device_kernelINS_4gemm6kernel13GemmUniversalIN4cute5tupleIJiiiiEEENS1_10collective13CollectiveMmaINS1_34MainloopSm90TmaGmmaWarpSpecializedILi5ENS5_IJNS4_1CILi1EEENSA_ILi2EEESB_EEENS1_32KernelTmaWarpSpecializedPingpongEEENS5_IJNSA_ILi64EEENSA_ILi256EEENSA_ILi128EEEEEENS_10bfloat16_tENS5_IJlSB_lEEESK_SL_NS4_8TiledMMAINS4_8MMA_AtomIJNS4_4SM904GMMA28MMA_64x256x16_F32BF16BF16_SSILNSP_5MajorE0ELSR_0ELNSP_7ScaleInE1ELSS_1EEEEEENS4_6LayoutINS5_IJSB_SB_SB_EEENS5_IJNSA_ILi0EEESX_SX_EEEEENS5_IJNS4_10UnderscoreES10_S10_EEEEENS4_23SM90_TMA_LOAD_MULTICASTENS4_14ComposedLayoutINS4_7SwizzleILi3ELi4ELi3EEENS4_18smem_ptr_flag_bitsILi16EEENSV_INS5_IJNSA_ILi8EEESG_EEENS5_IJSG_SB_EEEEEEEvNS4_8identityENS4_13SM90_TMA_LOADES1D_vS1E_EENS_8epilogue10collective6detail29Sm90TmaWarpSpecializedAdapterINS1I_15DefaultEpilogueISK_SL_SL_NS1H_6thread17LinearCombinationISK_Li1EffLNS1M_9ScaleType4KindE0ELNS_15FloatRoundStyleE2ESK_EENS1_15EpilogueDefaultEEEEEvvEEEEvNT_6ParamsE:
[----:B------:R-:W0:Y:S02]  /*0000*/  LDC R1, c[0x0][0x28] ;  /* 0x00000a00ff017b82 */ /* 0x000e240000000800 */
[----:B0-----:R-:W-:Y:S01]  /*0010*/  VIADD R1, R1, 0xfffffff8 ;  /* 0xfffffff801017836 */ /* 0x001fe20000000000 */
[----:B------:R-:W0:Y:S01]  /*0020*/  S2R R4, SR_TID.X ;  /* 0x0000000000047919 */ /* 0x000e220000002100 */
[----:B------:R-:W-:Y:S01]  /*0030*/  ELECT P0, URZ, PT ;  /* 0x00000000003f782f */ /* 0x000fe20003800000 */
[----:B------:R-:W-:Y:S01]  /*0040*/  BSSY B0, `(.L_x_0) ;  /* 0x000000f000007945 */ /* 0x000fe20003800000 */
[--C-:B0-----:R-:W-:Y:S02]  /*0050*/  SHF.R.U32.HI R0, RZ, 0x5, R4.reuse ;  /* 0x00000005ff007819 */ /* 0x101fe40000011604 */
[----:B------:R-:W-:-:S03]  /*0060*/  SHF.R.U32.HI R7, RZ, 0x7, R4 ;  /* 0x00000007ff077819 */ /* 0x000fc60000011604 */
[----:B------:R-:W0:Y:S04]  /*0070*/  SHFL.IDX PT, R2, R0, RZ, 0x1f ;  /* 0x00001fff00027589 */ /* 0x000e2800000e0000 */
[----:B------:R1:W2:Y:S01]  /*0080*/  SHFL.IDX PT, R10, R7, RZ, 0x1f ;  /* 0x00001fff070a7589 */ /* 0x0002a200000e0000 */
[----:B0-----:R-:W-:-:S13]  /*0090*/  ISETP.NE.OR P0, PT, R2, RZ, !P0 ;  /* 0x000000ff0200720c */ /* 0x001fda0004705670 */
[----:B-12---:R-:W-:Y:S05]  /*00a0*/  @P0 BRA `(.L_x_1) ;  /* 0x0000000000200947 */ /* 0x006fea0003800000 */
[----:B------:R-:W-:Y:S02]  /*00b0*/  ULDC.64 UR4, c[0x0][0x198] ;  /* 0x0000660000047ab9 */ /* 0x000fe40000000a00 */
[----:B------:R-:W-:Y:S02]  /*00c0*/  UIADD3 UR6, UP0, UR4, 0xf0, URZ ;  /* 0x000000f004067890 */ /* 0x000fe4000ff1e03f */
[----:B------:R-:W-:Y:S02]  /*00d0*/  UIADD3 UR4, UP1, UR4, 0x1f0, URZ ;  /* 0x000001f004047890 */ /* 0x000fe4000ff3e03f */
[----:B------:R-:W-:Y:S02]  /*00e0*/  UIADD3.X UR7, URZ, UR5, URZ, UP0, !UPT ;  /* 0x000000053f077290 */ /* 0x000fe400087fe43f */
[----:B------:R-:W-:-:S07]  /*00f0*/  UIADD3.X UR5, URZ, UR5, URZ, UP1, !UPT ;  /* 0x000000053f057290 */ /* 0x000fce0008ffe43f */
[----:B------:R0:W-:Y:S02]  /*0100*/  UTMACCTL.PF [UR6] ;  /* 0x00000000060079b9 */ /* 0x0001e40008040000 */
[----:B------:R0:W-:Y:S02]  /*0110*/  UTMACCTL.PF [UR4] ;  /* 0x00000000040079b9 */ /* 0x0001e40008040000 */
[----:B0-----:R-:W-:Y:S01]  /*0120*/  NOP ;  /* 0x0000000000007918 */ /* 0x001fe20000000000 */
.L_x_1:
[----:B------:R-:W-:Y:S05]  /*0130*/  BSYNC B0 ;  /* 0x0000000000007941 */ /* 0x000fea0003800000 */
.L_x_0:
[----:B------:R-:W0:Y:S02]  /*0140*/  SHFL.IDX PT, R8, R0, RZ, 0x1f ;  /* 0x00001fff00087589 */ /* 0x000e2400000e0000 */
[----:B0-----:R-:W-:-:S13]  /*0150*/  ISETP.NE.AND P0, PT, R8, RZ, PT ;  /* 0x000000ff0800720c */ /* 0x001fda0003f05270 */
[----:B------:R-:W-:Y:S05]  /*0160*/  @P0 BRA `(.L_x_2) ;  /* 0x0000000000600947 */ /* 0x000fea0003800000 */
[----:B------:R-:W0:Y:S01]  /*0170*/  S2UR UR8, SR_CgaCtaId ;  /* 0x00000000000879c3 */ /* 0x000e220000008800 */
[----:B------:R-:W-:Y:S01]  /*0180*/  UMOV UR4, 0x400 ;  /* 0x0000040000047882 */ /* 0x000fe20000000000 */
[----:B------:R-:W-:Y:S01]  /*0190*/  UMOV UR5, 0x1 ;  /* 0x0000000100057882 */ /* 0x000fe20000000000 */
[----:B------:R-:W-:Y:S01]  /*01a0*/  UMOV UR6, 0x2 ;  /* 0x0000000200067882 */ /* 0x000fe20000000000 */
[----:B------:R-:W-:Y:S01]  /*01b0*/  ELECT P0, URZ, PT ;  /* 0x00000000003f782f */ /* 0x000fe20003800000 */
[----:B------:R-:W-:-:S04]  /*01c0*/  UIADD3 UR6, -UR6, 0x100000, URZ ;  /* 0x0010000006067890 */ /* 0x000fc8000fffe13f */
[----:B------:R-:W-:Y:S02]  /*01d0*/  USHF.L.U32 UR7, UR6, 0xb, URZ ;  /* 0x0000000b06077899 */ /* 0x000fe4000800063f */
[----:B------:R-:W-:Y:S02]  /*01e0*/  USHF.L.U32 UR6, UR6, 0x1, URZ ;  /* 0x0000000106067899 */ /* 0x000fe4000800063f */
[----:B0-----:R-:W-:Y:S02]  /*01f0*/  ULEA UR8, UR8, UR4, 0x18 ;  /* 0x0000000408087291 */ /* 0x001fe4000f8ec03f */
[----:B------:R-:W-:-:S04]  /*0200*/  UIADD3 UR4, -UR5, 0x100000, URZ ;  /* 0x0010000005047890 */ /* 0x000fc8000fffe13f */
[----:B------:R-:W-:Y:S02]  /*0210*/  USHF.L.U32 UR5, UR4, 0xb, URZ ;  /* 0x0000000b04057899 */ /* 0x000fe4000800063f */
[----:B------:R-:W-:Y:S01]  /*0220*/  USHF.L.U32 UR4, UR4, 0x1, URZ ;  /* 0x0000000104047899 */ /* 0x000fe2000800063f */
[----:B------:R-:W0:Y:S11]  /*0230*/  FENCE.VIEW.ASYNC.S ;  /* 0x00000000000073c6 */ /* 0x000e360000000000 */
[----:B0-----:R0:W1:Y:S01]  /*0240*/  SYNCS.EXCH.64 URZ, [UR8], UR4 ;  /* 0x00000004083f75b2 */ /* 0x0010620008000100 */
[----:B------:R0:W2:Y:S01]  /*0250*/  SYNCS.EXCH.64 URZ, [UR8+0x28], UR6 ;  /* 0x00002806083f75b2 */ /* 0x0000a20008000100 */
[----:B------:R0:W3:Y:S01]  /*0260*/  SYNCS.EXCH.64 URZ, [UR8+0x8], UR4 ;  /* 0x00000804083f75b2 */ /* 0x0000e20008000100 */
[----:B------:R0:W4:Y:S01]  /*0270*/  SYNCS.EXCH.64 URZ, [UR8+0x30], UR6 ;  /* 0x00003006083f75b2 */ /* 0x0001220008000100 */
[----:B------:R0:W0:Y:S01]  /*0280*/  SYNCS.EXCH.64 URZ, [UR8+0x10], UR4 ;  /* 0x00001004083f75b2 */ /* 0x0000220008000100 */
[----:B------:R0:W0:Y:S01]  /*0290*/  SYNCS.EXCH.64 URZ, [UR8+0x38], UR6 ;  /* 0x00003806083f75b2 */ /* 0x0000220008000100 */
[----:B------:R0:W0:Y:S01]  /*02a0*/  SYNCS.EXCH.64 URZ, [UR8+0x18], UR4 ;  /* 0x00001804083f75b2 */ /* 0x0000220008000100 */
[----:B------:R0:W0:Y:S01]  /*02b0*/  SYNCS.EXCH.64 URZ, [UR8+0x40], UR6 ;  /* 0x00004006083f75b2 */ /* 0x0000220008000100 */
[----:B------:R0:W0:Y:S01]  /*02c0*/  SYNCS.EXCH.64 URZ, [UR8+0x20], UR4 ;  /* 0x00002004083f75b2 */ /* 0x0000220008000100 */
[----:B------:R0:W0:Y:S01]  /*02d0*/  SYNCS.EXCH.64 URZ, [UR8+0x48], UR6 ;  /* 0x00004806083f75b2 */ /* 0x0000220008000100 */
[----:B------:R-:W-:Y:S01]  /*02e0*/  NOP ;  /* 0x0000000000007918 */ /* 0x000fe20000000000 */
.L_x_2:
[----:B------:R-:W5:Y:S01]  /*02f0*/  SHFL.IDX PT, R9, R0, RZ, 0x1f ;  /* 0x00001fff00097589 */ /* 0x000f6200000e0000 */
[----:B------:R-:W1:Y:S01]  /*0300*/  S2UR UR12, SR_CTAID.X ;  /* 0x00000000000c79c3 */ /* 0x000e620000002500 */
[----:B------:R-:W-:Y:S02]  /*0310*/  SHF.R.S32.HI R3, RZ, 0x1f, R4 ;  /* 0x0000001fff037819 */ /* 0x000fe40000011404 */
[----:B------:R-:W-:Y:S01]  /*0320*/  ELECT P0, URZ, PT ;  /* 0x00000000003f782f */ /* 0x000fe20003800000 */
[----:B------:R-:W2:Y:S01]  /*0330*/  SHFL.IDX PT, R5, R0, RZ, 0x1f ;  /* 0x00001fff00057589 */ /* 0x000ea200000e0000 */
[----:B------:R-:W-:Y:S02]  /*0340*/  ELECT P1, URZ, PT ;  /* 0x00000000003f782f */ /* 0x000fe40003820000 */
[----:B------:R-:W-:Y:S01]  /*0350*/  LEA.HI R3, R3, R4, RZ, 0x7 ;  /* 0x0000000403037211 */ /* 0x000fe200078f38ff */
[----:B0-----:R-:W-:Y:S01]  /*0360*/  ULDC UR4, c[0x0][0x150] ;  /* 0x0000540000047ab9 */ /* 0x001fe20000000800 */
[----:B------:R-:W0:Y:S01]  /*0370*/  S2R R6, SR_CTAID.Y ;  /* 0x0000000000067919 */ /* 0x000e220000002600 */
[----:B------:R-:W-:Y:S01]  /*0380*/  SHF.R.S32.HI R11, RZ, 0x1f, R8 ;  /* 0x0000001fff0b7819 */ /* 0x000fe20000011408 */
[----:B------:R-:W3:Y:S01]  /*0390*/  LDC R21, c[0x0][0x148] ;  /* 0x00005200ff157b82 */ /* 0x000ee20000000800 */
[----:B------:R-:W-:Y:S01]  /*03a0*/  LOP3.LUT R3, R3, 0xffffff80, RZ, 0xc0, !PT ;  /* 0xffffff8003037812 */ /* 0x000fe200078ec0ff */
[----:B------:R-:W-:Y:S01]  /*03b0*/  UMOV UR11, 0x80 ;  /* 0x00000080000b7882 */ /* 0x000fe20000000000 */
[----:B------:R-:W-:Y:S01]  /*03c0*/  LEA.HI R11, R11, R8, RZ, 0x2 ;  /* 0x000000080b0b7211 */ /* 0x000fe200078f10ff */
[----:B------:R-:W-:Y:S01]  /*03d0*/  NOP ;  /* 0x0000000000007918 */ /* 0x000fe20000000000 */
[----:B------:R-:W-:Y:S01]  /*03e0*/  NOP ;  /* 0x0000000000007918 */ /* 0x000fe20000000000 */
[----:B------:R-:W-:Y:S01]  /*03f0*/  IMAD.IADD R3, R4, 0x1, -R3 ;  /* 0x0000000104037824 */ /* 0x000fe200078e0a03 */
[----:B------:R-:W-:Y:S01]  /*0400*/  LOP3.LUT R11, R11, 0x3ffffffc, RZ, 0xc0, !PT ;  /* 0x3ffffffc0b0b7812 */ /* 0x000fe200078ec0ff */
[----:B------:R-:W4:Y:S01]  /*0410*/  LDC R15, c[0x0][0x140] ;  /* 0x00005000ff0f7b82 */ /* 0x000f220000000800 */
[C---:B------:R-:W-:Y:S01]  /*0420*/  VIADD R35, R10.reuse, 0xffffffff ;  /* 0xffffffff0a237836 */ /* 0x040fe20000000000 */
[----:B------:R-:W-:-:S02]  /*0430*/  ISETP.NE.AND P2, PT, R10, RZ, PT ;  /* 0x000000ff0a00720c */ /* 0x000fc40003f45270 */
[----:B------:R-:W-:Y:S01]  /*0440*/  SHF.R.S32.HI R14, RZ, 0x1f, R3 ;  /* 0x0000001fff0e7819 */ /* 0x000fe20000011403 */
[----:B------:R-:W-:Y:S01]  /*0450*/  IMAD.IADD R11, R8, 0x1, -R11 ;  /* 0x00000001080b7824 */ /* 0x000fe200078e0a0b */
[----:B-----5:R-:W-:Y:S02]  /*0460*/  ISETP.NE.OR P0, PT, R9, RZ, !P0 ;  /* 0x000000ff0900720c */ /* 0x020fe40004705670 */
[----:B-1----:R-:W-:Y:S01]  /*0470*/  I2FP.F32.U32 R12, UR12 ;  /* 0x0000000c000c7c45 */ /* 0x002fe20008201000 */
[----:B------:R-:W1:Y:S01]  /*0480*/  LDC R13, c[0x0][0x144] ;  /* 0x00005100ff0d7b82 */ /* 0x000e620000000800 */
[----:B--2---:R-:W-:Y:S02]  /*0490*/  ISETP.NE.OR P1, PT, R5, RZ, !P1 ;  /* 0x000000ff0500720c */ /* 0x004fe40004f25670 */
[----:B------:R-:W-:Y:S01]  /*04a0*/  LEA.HI R0, R14, R3, RZ, 0x3 ;  /* 0x000000030e007211 */ /* 0x000fe200078f18ff */
[----:B------:R-:W-:Y:S01]  /*04b0*/  FMUL R12, R12, UR4 ;  /* 0x000000040c0c7c20 */ /* 0x000fe20008400000 */
[----:B------:R-:W-:Y:S01]  /*04c0*/  ULDC UR4, c[0x0][0x154] ;  /* 0x0000550000047ab9 */ /* 0x000fe20000000800 */
[----:B------:R-:W-:-:S02]  /*04d0*/  SHF.R.S32.HI R5, RZ, 0x1f, R2 ;  /* 0x0000001fff057819 */ /* 0x000fc40000011402 */
[--C-:B------:R-:W-:Y:S02]  /*04e0*/  SHF.R.S32.HI R9, RZ, 0x3, R0.reuse ;  /* 0x00000003ff097819 */ /* 0x100fe40000011400 */
[----:B------:R-:W-:Y:S01]  /*04f0*/  VOTEU.ALL UP0, P0 ;  /* 0x00000000003f7886 */ /* 0x000fe20000000000 */
[----:B------:R-:W-:Y:S01]  /*0500*/  SHF.R.S32.HI R0, RZ, 0x1f, R0 ;  /* 0x0000001fff007819 */ /* 0x000fe20000011400 */
[----:B------:R-:W2:Y:S01]  /*0510*/  F2I.U32.TRUNC.NTZ R12, R12 ;  /* 0x0000000c000c7305 */ /* 0x000ea2000020f000 */
[----:B0-----:R-:W-:Y:S01]  /*0520*/  I2FP.F32.U32 R8, R6 ;  /* 0x0000000600087245 */ /* 0x001fe20000201000 */
[----:B------:R-:W-:Y:S01]  /*0530*/  VOTEU.ALL UP1, P1 ;  /* 0x00000000003f7886 */ /* 0x000fe20000820000 */
[----:B------:R-:W0:Y:S01]  /*0540*/  @!UP0 S2UR UR7, SR_CgaCtaId ;  /* 0x00000000000789c3 */ /* 0x000e220000008800 */
[----:B------:R-:W-:Y:S01]  /*0550*/  LEA.HI R0, R0, R9, RZ, 0x2 ;  /* 0x0000000900007211 */ /* 0x000fe200078f10ff */
[----:B------:R-:W-:Y:S01]  /*0560*/  @!UP0 UMOV UR6, 0x400 ;  /* 0x0000040000068882 */ /* 0x000fe20000000000 */
[----:B------:R-:W-:Y:S01]  /*0570*/  FMUL R8, R8, UR4 ;  /* 0x0000000408087c20 */ /* 0x000fe20008400000 */
[----:B------:R-:W-:Y:S01]  /*0580*/  LEA.HI R5, R5, R2, RZ, 0x2 ;  /* 0x0000000205057211 */ /* 0x000fe200078f10ff */
[----:B------:R-:W-:Y:S01]  /*0590*/  UMOV UR4, 0x20 ;  /* 0x0000002000047882 */ /* 0x000fe20000000000 */
[----:B------:R-:W-:Y:S01]  /*05a0*/  LOP3.LUT R0, R0, 0xfffffffc, RZ, 0xc0, !PT ;  /* 0xfffffffc00007812 */ /* 0x000fe200078ec0ff */
[----:B------:R-:W-:-:S04]  /*05b0*/  @!UP0 UIADD3 UR4, -UR4, 0x100000, URZ ;  /* 0x0010000004048890 */ /* 0x000fc8000fffe13f */
[----:B------:R-:W-:Y:S02]  /*05c0*/  @!UP0 USHF.L.U32 UR5, UR4, 0xb, URZ ;  /* 0x0000000b04058899 */ /* 0x000fe4000800063f */
[----:B------:R-:W-:Y:S01]  /*05d0*/  @!UP0 USHF.L.U32 UR4, UR4, 0x1, URZ ;  /* 0x0000000104048899 */ /* 0x000fe2000800063f */
[----:B------:R-:W5:Y:S01]  /*05e0*/  @!UP1 S2UR UR10, SR_CgaCtaId ;  /* 0x00000000000a99c3 */ /* 0x000f620000008800 */
[----:B------:R-:W3:Y:S01]  /*05f0*/  F2I.U32.TRUNC.NTZ R8, R8 ;  /* 0x0000000800087305 */ /* 0x000ee2000020f000 */
[----:B------:R-:W-:Y:S01]  /*0600*/  LOP3.LUT R5, R5, 0xfffffffc, RZ, 0xc0, !PT ;  /* 0xfffffffc05057812 */ /* 0x000fe200078ec0ff */
[----:B------:R-:W-:Y:S01]  /*0610*/  IMAD.IADD R0, R9, 0x1, -R0 ;  /* 0x0000000109007824 */ /* 0x000fe200078e0a00 */
[----:B------:R-:W-:Y:S01]  /*0620*/  @!UP1 UMOV UR9, 0x400 ;  /* 0x0000040000099882 */ /* 0x000fe20000000000 */
[----:B--2---:R-:W-:Y:S01]  /*0630*/  IMAD.MOV R12, RZ, RZ, -R12 ;  /* 0x000000ffff0c7224 */ /* 0x004fe200078e0a0c */
[----:B------:R-:W-:Y:S01]  /*0640*/  VOTEU.ALL UP2, P1 ;  /* 0x00000000003f7886 */ /* 0x000fe20000840000 */
[----:B------:R-:W-:Y:S01]  /*0650*/  IMAD R0, R11, 0x4, R0 ;  /* 0x000000040b007824 */ /* 0x000fe200078e0200 */
[----:B------:R-:W-:Y:S01]  /*0660*/  VOTEU.ALL UP3, P1 ;  /* 0x00000000003f7886 */ /* 0x000fe20000860000 */
[----:B------:R-:W-:Y:S01]  /*0670*/  IMAD.IADD R5, R2, 0x1, -R5 ;  /* 0x0000000102057824 */ /* 0x000fe200078e0a05 */
[----:B------:R-:W-:Y:S01]  /*0680*/  VOTEU.ALL UP4, P1 ;  /* 0x00000000003f7886 */ /* 0x000fe20000880000 */
[C---:B------:R-:W-:Y:S01]  /*0690*/  IMAD.SHL.U32 R9, R0.reuse, 0x4, RZ ;  /* 0x0000000400097824 */ /* 0x040fe200078e00ff */
[----:B------:R-:W-:Y:S01]  /*06a0*/  VOTEU.ALL UP5, P1 ;  /* 0x00000000003f7886 */ /* 0x000fe200008a0000 */
[----:B----4-:R-:W-:Y:S01]  /*06b0*/  ISETP.EQ.U32.AND P3, PT, R15, 0x1, PT ;  /* 0x000000010f00780c */ /* 0x010fe20003f62070 */
[----:B-1----:R-:W-:Y:S01]  /*06c0*/  IMAD R20, R13, R12, UR12 ;  /* 0x0000000c0d147e24 */ /* 0x002fe2000f8e020c */
[----:B------:R-:W-:Y:S01]  /*06d0*/  ISETP.NE.AND P1, PT, R5, 0x3, PT ;  /* 0x000000030500780c */ /* 0x000fe20003f25270 */
[----:B0-----:R-:W-:Y:S01]  /*06e0*/  @!UP0 ULEA UR8, UR7, UR6, 0x18 ;  /* 0x0000000607088291 */ /* 0x001fe2000f8ec03f */
[----:B---3--:R-:W-:Y:S01]  /*06f0*/  IMAD.MOV R24, RZ, RZ, -R8 ;  /* 0x000000ffff187224 */ /* 0x008fe200078e0a08 */
[----:B------:R-:W-:Y:S01]  /*0700*/  LOP3.LUT R152, R0, 0xc, R9, 0x78, !PT ;  /* 0x0000000c00987812 */ /* 0x000fe200078e7809 */
[----:B------:R-:W-:-:S04]  /*0710*/  @!UP1 UIADD3 UR6, -UR11, 0x100000, URZ ;  /* 0x001000000b069890 */ /* 0x000fc8000fffe13f */
[----:B------:R-:W-:Y:S02]  /*0720*/  @!UP1 USHF.L.U32 UR7, UR6, 0xb, URZ ;  /* 0x0000000b06079899 */ /* 0x000fe4000800063f */
[----:B------:R-:W-:Y:S01]  /*0730*/  @!UP1 USHF.L.U32 UR6, UR6, 0x1, URZ ;  /* 0x0000000106069899 */ /* 0x000fe2000800063f */
[----:B------:R-:W-:Y:S01]  /*0740*/  ISETP.EQ.OR P1, PT, R5, RZ, !P1 ;  /* 0x000000ff0500720c */ /* 0x000fe20004f22670 */
[----:B------:R-:W-:Y:S01]  /*0750*/  IMAD R9, R21, R24, R6 ;  /* 0x0000001815097224 */ /* 0x000fe200078e0206 */
[----:B------:R-:W-:Y:S01]  /*0760*/  VOTEU.ALL UP0, P0 ;  /* 0x00000000003f7886 */ /* 0x000fe20000000000 */
[----:B------:R-:W-:Y:S01]  /*0770*/  ISETP.GE.U32.AND P5, PT, R35, 0x2, PT ;  /* 0x000000022300780c */ /* 0x000fe20003fa6070 */
[----:B-----5:R-:W-:Y:S01]  /*0780*/  @!UP1 ULEA UR9, UR10, UR9, 0x18 ;  /* 0x000000090a099291 */ /* 0x020fe2000f8ec03f */
[----:B------:R-:W-:Y:S01]  /*0790*/  ISETP.EQ.AND P1, PT, R10, RZ, P1 ;  /* 0x000000ff0a00720c */ /* 0x000fe20000f22270 */
[----:B------:R-:W-:Y:S01]  /*07a0*/  VOTEU.ALL UP1, P0 ;  /* 0x00000000003f7886 */ /* 0x000fe20000020000 */
[----:B------:R-:W-:Y:S01]  /*07b0*/  LOP3.LUT P0, RZ, R3, 0x7, RZ, 0xc0, !PT ;  /* 0x0000000703ff7812 */ /* 0x000fe2000780c0ff */
[----:B------:R-:W0:Y:S02]  /*07c0*/  FENCE.VIEW.ASYNC.S ;  /* 0x00000000000073c6 */ /* 0x000e240000000000 */
[----:B0-----:R0:W1:Y:S01]  /*07d0*/  @!UP0 SYNCS.EXCH.64 URZ, [UR8+0x80], UR4 ;  /* 0x00008004083f85b2 */ /* 0x0010620008000100 */
[----:B------:R-:W-:Y:S01]  /*07e0*/  ISETP.NE.AND P4, PT, R9, R152, PT ;  /* 0x000000980900720c */ /* 0x000fe20003f85270 */
[----:B------:R0:W2:Y:S01]  /*07f0*/  SHFL.IDX PT, R0, R7, RZ, 0x1f ;  /* 0x00001fff07007589 */ /* 0x0000a200000e0000 */
[----:B------:R-:W-:-:S02]  /*0800*/  ISETP.LT.U32.AND P0, PT, R152, 0x2, !P0 ;  /* 0x000000029800780c */ /* 0x000fc40004701070 */
[----:B------:R-:W-:Y:S02]  /*0810*/  ISETP.EQ.OR P4, PT, R20, RZ, !P4 ;  /* 0x000000ff1400720c */ /* 0x000fe40006782670 */
[----:B------:R-:W-:Y:S02]  /*0820*/  SEL R16, RZ, 0x1, !P1 ;  /* 0x00000001ff107807 */ /* 0x000fe40004800000 */
[----:B------:R-:W-:Y:S02]  /*0830*/  PLOP3.LUT P0, PT, P0, P4, PT, 0x80, 0x0 ;  /* 0x000000000000781c */ /* 0x000fe40000709070 */
[----:B------:R-:W-:Y:S02]  /*0840*/  SEL R16, R16, 0x2, P5 ;  /* 0x0000000210107807 */ /* 0x000fe40002800000 */
[----:B------:R-:W-:Y:S01]  /*0850*/  P2R R155, PR, RZ, 0x1 ;  /* 0x00000001ff9b7803 */ /* 0x000fe20000000000 */
[----:B------:R0:W3:Y:S01]  /*0860*/  @!UP1 SYNCS.EXCH.64 URZ, [UR8+0x88], UR4 ;  /* 0x00008804083f95b2 */ /* 0x0000e20008000100 */
[----:B------:R-:W-:Y:S01]  /*0870*/  NOP ;  /* 0x0000000000007918 */ /* 0x000fe20000000000 */
[----:B------:R0:W4:Y:S01]  /*0880*/  @!UP2 SYNCS.EXCH.64 URZ, [UR9+0x60], UR6 ;  /* 0x00006006093fa5b2 */ /* 0x0001220008000100 */
[----:B------:R0:W0:Y:S01]  /*0890*/  @!UP3 SYNCS.EXCH.64 URZ, [UR9+0x68], UR6 ;  /* 0x00006806093fb5b2 */ /* 0x0000220008000100 */
[----:B------:R0:W0:Y:S01]  /*08a0*/  @!UP4 SYNCS.EXCH.64 URZ, [UR9+0x70], UR6 ;  /* 0x00007006093fc5b2 */ /* 0x0000220008000100 */
[----:B------:R0:W0:Y:S01]  /*08b0*/  @!UP5 SYNCS.EXCH.64 URZ, [UR9+0x78], UR6 ;  /* 0x00007806093fd5b2 */ /* 0x0000220008000100 */
[----:B------:R-:W-:Y:S01]  /*08c0*/  NOP ;  /* 0x0000000000007918 */ /* 0x000fe20000000000 */
[----:B------:R-:W-:Y:S05]  /*08d0*/  @!P3 BRA `(.L_x_3) ;  /* 0x000000000008b947 */ /* 0x000fea0003800000 */
[----:B01-34-:R-:W-:Y:S01]  /*08e0*/  UCGABAR_ARV ;  /* 0x00000000000079c7 */ /* 0x01bfe20008000000 */
[----:B------:R-:W-:Y:S05]  /*08f0*/  BRA `(.L_x_4) ;  /* 0x0000000000047947 */ /* 0x000fea0003800000 */
.L_x_3:
[----:B01-34-:R-:W-:Y:S01]  /*0900*/  NOP ;  /* 0x0000000000007918 */ /* 0x01bfe20000000000 */
.L_x_4:
[----:B------:R-:W-:Y:S01]  /*0910*/  ULDC.64 UR4, c[0x0][0x598] ;  /* 0x0001660000047ab9 */ /* 0x000fe20000000a00 */
[----:B------:R-:W-:Y:S01]  /*0920*/  ULDC.64 UR36, c[0x0][0x208] ;  /* 0x0000820000247ab9 */ /* 0x000fe20000000a00 */
[----:B------:R-:W-:-:S04]  /*0930*/  ISETP.NE.U32.AND P0, PT, RZ, UR4, PT ;  /* 0x00000004ff007c0c */ /* 0x000fc8000bf05070 */
[----:B------:R-:W-:-:S13]  /*0940*/  ISETP.NE.AND.EX P0, PT, RZ, UR5, PT, P0 ;  /* 0x00000005ff007c0c */ /* 0x000fda000bf05300 */
[----:B------:R-:W-:Y:S05]  /*0950*/  @!P0 BRA `(.L_x_5) ;  /* 0x00000000001c8947 */ /* 0x000fea0003800000 */
[----:B------:R-:W0:Y:S02]  /*0960*/  LDC.64 R8, c[0x0][0x598] ;  /* 0x00016600ff087b82 */ /* 0x000e240000000a00 */
[----:B0-----:R-:W3:Y:S02]  /*0970*/  LDG.E.64 R8, desc[UR36][R8.64] ;  /* 0x0000002408087981 */ /* 0x001ee4000c1e1b00 */
[----:B---3--:R-:W-:-:S04]  /*0980*/  ISETP.NE.U32.AND P0, PT, R8, RZ, PT ;  /* 0x000000ff0800720c */ /* 0x008fc80003f05070 */
[----:B------:R-:W-:-:S13]  /*0990*/  ISETP.NE.AND.EX P0, PT, R9, RZ, PT, P0 ;  /* 0x000000ff0900720c */ /* 0x000fda0003f05300 */
[----:B------:R-:W-:Y:S05]  /*09a0*/  @!P0 BRA `(.L_x_5) ;  /* 0x0000000000088947 */ /* 0x000fea0003800000 */
[----:B------:R0:W5:Y:S01]  /*09b0*/  LD.E R153, desc[UR36][R8.64] ;  /* 0x0000002408997980 */ /* 0x000162000c101900 */
[----:B------:R-:W-:Y:S05]  /*09c0*/  BRA `(.L_x_6) ;  /* 0x0000000000247947 */ /* 0x000fea0003800000 */
.L_x_5:
[----:B------:R-:W-:Y:S02]  /*09d0*/  ULDC.64 UR4, c[0x0][0x588] ;  /* 0x0001620000047ab9 */ /* 0x000fe40000000a00 */
[----:B------:R-:W-:-:S04]  /*09e0*/  ISETP.NE.U32.AND P0, PT, RZ, UR4, PT ;  /* 0x00000004ff007c0c */ /* 0x000fc8000bf05070 */
[----:B------:R-:W-:-:S13]  /*09f0*/  ISETP.NE.AND.EX P0, PT, RZ, UR5, PT, P0 ;  /* 0x00000005ff007c0c */ /* 0x000fda000bf05300 */
[----:B------:R-:W-:Y:S05]  /*0a00*/  @!P0 BRA `(.L_x_7) ;  /* 0x00000000000c8947 */ /* 0x000fea0003800000 */
[----:B------:R-:W0:Y:S02]  /*0a10*/  LDC.64 R8, c[0x0][0x588] ;  /* 0x00016200ff087b82 */ /* 0x000e240000000a00 */
[----:B0-----:R1:W5:Y:S01]  /*0a20*/  LDG.E R153, desc[UR36][R8.64] ;  /* 0x0000002408997981 */ /* 0x001362000c1e1900 */
[----:B------:R-:W-:Y:S05]  /*0a30*/  BRA `(.L_x_6) ;  /* 0x0000000000087947 */ /* 0x000fea0003800000 */
.L_x_7:
[----:B------:R-:W-:Y:S02]  /*0a40*/  ULDC UR4, c[0x0][0x580] ;  /* 0x0001600000047ab9 */ /* 0x000fe40000000800 */
[----:B------:R-:W-:-:S07]  /*0a50*/  IMAD.U32 R153, RZ, RZ, UR4 ;  /* 0x00000004ff997e24 */ /* 0x000fce000f8e00ff */
.L_x_6:
[----:B------:R-:W-:Y:S02]  /*0a60*/  ULDC.64 UR4, c[0x0][0x5a0] ;  /* 0x0001680000047ab9 */ /* 0x000fe40000000a00 */
[----:B------:R-:W-:-:S04]  /*0a70*/  ISETP.NE.U32.AND P0, PT, RZ, UR4, PT ;  /* 0x00000004ff007c0c */ /* 0x000fc8000bf05070 */
[----:B------:R-:W-:-:S13]  /*0a80*/  ISETP.NE.AND.EX P0, PT, RZ, UR5, PT, P0 ;  /* 0x00000005ff007c0c */ /* 0x000fda000bf05300 */
[----:B------:R-:W-:Y:S05]  /*0a90*/  @!P0 BRA `(.L_x_8) ;  /* 0x00000000001c8947 */ /* 0x000fea0003800000 */
[----:B01----:R-:W0:Y:S02]  /*0aa0*/  LDC.64 R8, c[0x0][0x5a0] ;  /* 0x00016800ff087b82 */ /* 0x003e240000000a00 */
[----:B0-----:R-:W3:Y:S02]  /*0ab0*/  LDG.E.64 R8, desc[UR36][R8.64] ;  /* 0x0000002408087981 */ /* 0x001ee4000c1e1b00 */
[----:B---3--:R-:W-:-:S04]  /*0ac0*/  ISETP.NE.U32.AND P0, PT, R8, RZ, PT ;  /* 0x000000ff0800720c */ /* 0x008fc80003f05070 */
[----:B------:R-:W-:-:S13]  /*0ad0*/  ISETP.NE.AND.EX P0, PT, R9, RZ, PT, P0 ;  /* 0x000000ff0900720c */ /* 0x000fda0003f05300 */
[----:B------:R-:W-:Y:S05]  /*0ae0*/  @!P0 BRA `(.L_x_8) ;  /* 0x0000000000088947 */ /* 0x000fea0003800000 */
[----:B------:R0:W5:Y:S01]  /*0af0*/  LD.E R154, desc[UR36][R8.64] ;  /* 0x00000024089a7980 */ /* 0x000162000c101900 */
[----:B------:R-:W-:Y:S05]  /*0b00*/  BRA `(.L_x_9) ;  /* 0x0000000000247947 */ /* 0x000fea0003800000 */
.L_x_8:
[----:B------:R-:W-:Y:S02]  /*0b10*/  ULDC.64 UR4, c[0x0][0x590] ;  /* 0x0001640000047ab9 */ /* 0x000fe40000000a00 */
[----:B------:R-:W-:-:S04]  /*0b20*/  ISETP.NE.U32.AND P0, PT, RZ, UR4, PT ;  /* 0x00000004ff007c0c */ /* 0x000fc8000bf05070 */
[----:B------:R-:W-:-:S13]  /*0b30*/  ISETP.NE.AND.EX P0, PT, RZ, UR5, PT, P0 ;  /* 0x00000005ff007c0c */ /* 0x000fda000bf05300 */
[----:B------:R-:W-:Y:S05]  /*0b40*/  @!P0 BRA `(.L_x_10) ;  /* 0x00000000000c8947 */ /* 0x000fea0003800000 */
[----:B01----:R-:W0:Y:S02]  /*0b50*/  LDC.64 R8, c[0x0][0x590] ;  /* 0x00016400ff087b82 */ /* 0x003e240000000a00 */
[----:B0-----:R1:W5:Y:S01]  /*0b60*/  LDG.E R154, desc[UR36][R8.64] ;  /* 0x00000024089a7981 */ /* 0x001362000c1e1900 */
[----:B------:R-:W-:Y:S05]  /*0b70*/  BRA `(.L_x_9) ;  /* 0x0000000000087947 */ /* 0x000fea0003800000 */
.L_x_10:
[----:B------:R-:W-:Y:S02]  /*0b80*/  ULDC UR4, c[0x0][0x584] ;  /* 0x0001610000047ab9 */ /* 0x000fe40000000800 */
[----:B------:R-:W-:-:S07]  /*0b90*/  IMAD.U32 R154, RZ, RZ, UR4 ;  /* 0x00000004ff9a7e24 */ /* 0x000fce000f8e00ff */
.L_x_9:
[----:B------:R-:W3:Y:S01]  /*0ba0*/  LDC R2, c[0x0][0x65c] ;  /* 0x00019700ff027b82 */ /* 0x000ee20000000800 */
[----:B------:R-:W-:Y:S01]  /*0bb0*/  ULDC UR6, c[0x0][0x28c] ;  /* 0x0000a30000067ab9 */ /* 0x000fe20000000800 */
[----:B------:R-:W-:Y:S01]  /*0bc0*/  ISETP.NE.AND P0, PT, R10, 0x2, PT ;  /* 0x000000020a00780c */ /* 0x000fe20003f05270 */
[----:B------:R-:W-:Y:S01]  /*0bd0*/  UIADD3 UR6, UR6, 0x7f, URZ ;  /* 0x0000007f06067890 */ /* 0x000fe2000fffe03f */
[----:B01----:R-:W-:Y:S01]  /*0be0*/  IMAD.U32 R8, RZ, RZ, UR12 ;  /* 0x0000000cff087e24 */ /* 0x003fe2000f8e00ff */
[----:B------:R-:W-:Y:S01]  /*0bf0*/  UMOV UR38, URZ ;  /* 0x0000003f00267c82 */ /* 0x000fe20008000000 */
[----:B------:R-:W-:Y:S01]  /*0c00*/  IMAD.MOV.U32 R9, RZ, RZ, RZ ;  /* 0x000000ffff097224 */ /* 0x000fe200078e00ff */
[----:B------:R-:W-:Y:S01]  /*0c10*/  USHF.R.S32.HI UR7, URZ, 0x1f, UR6 ;  /* 0x0000001f3f077899 */ /* 0x000fe20008011406 */
[----:B------:R-:W-:Y:S01]  /*0c20*/  UMOV UR39, URZ ;  /* 0x0000003f00277c82 */ /* 0x000fe20008000000 */
[----:B------:R-:W-:Y:S02]  /*0c30*/  ULDC.64 UR8, c[0x0][0x650] ;  /* 0x0001940000087ab9 */ /* 0x000fe40000000a00 */
[----:B------:R-:W-:-:S04]  /*0c40*/  ULEA.HI UR7, UR7, UR6, URZ, 0x7 ;  /* 0x0000000607077291 */ /* 0x000fc8000f8f383f */
[----:B------:R-:W-:Y:S01]  /*0c50*/  USHF.R.S32.HI UR40, URZ, 0x7, UR7 ;  /* 0x000000073f287899 */ /* 0x000fe20008011407 */
[----:B---3--:R-:W-:-:S13]  /*0c60*/  ISETP.NE.AND P1, PT, R2, 0x1, PT ;  /* 0x000000010200780c */ /* 0x008fda0003f25270 */
[----:B------:R-:W0:Y:S01]  /*0c70*/  @P1 LDC R19, c[0x0][0x10] ;  /* 0x00000400ff131b82 */ /* 0x000e220000000800 */
[----:B------:R-:W-:Y:S02]  /*0c80*/  @P1 IMAD.MOV.U32 R7, RZ, RZ, RZ ;  /* 0x000000ffff071224 */ /* 0x000fe400078e00ff */
[----:B------:R-:W-:-:S05]  /*0c90*/  @P1 IMAD.MOV.U32 R17, RZ, RZ, RZ ;  /* 0x000000ffff111224 */ /* 0x000fca00078e00ff */
[----:B------:R-:W1:Y:S01]  /*0ca0*/  @!P1 LDC R11, c[0x0][0xc] ;  /* 0x00000300ff0b9b82 */ /* 0x000e620000000800 */
[----:B------:R-:W-:Y:S01]  /*0cb0*/  ULDC UR4, c[0x0][0xc] ;  /* 0x0000030000047ab9 */ /* 0x000fe20000000800 */
[----:B------:R-:W-:Y:S02]  /*0cc0*/  ULDC UR5, c[0x0][0x10] ;  /* 0x0000040000057ab9 */ /* 0x000fe40000000800 */
[----:B------:R-:W-:-:S04]  /*0cd0*/  UIMAD.WIDE.U32 UR4, UR4, UR5, URZ ;  /* 0x00000005040472a5 */ /* 0x000fc8000f8e003f */
[----:B------:R-:W3:Y:S01]  /*0ce0*/  LDC R2, c[0x0][0x14] ;  /* 0x00000500ff027b82 */ /* 0x000ee20000000800 */
[----:B0-----:R-:W-:-:S04]  /*0cf0*/  @P1 IMAD.WIDE.U32 R18, R19, UR12, R6 ;  /* 0x0000000c13121c25 */ /* 0x001fc8000f8e0006 */
[----:B------:R-:W-:Y:S02]  /*0d00*/  @P1 IMAD.IADD R17, R19, 0x1, R17 ;  /* 0x0000000113111824 */ /* 0x000fe400078e0211 */
[----:B-1----:R-:W-:-:S04]  /*0d10*/  @!P1 IMAD.WIDE.U32 R8, R6, R11, R8 ;  /* 0x0000000b06089225 */ /* 0x002fc800078e0008 */
[----:B------:R-:W-:Y:S02]  /*0d20*/  @!P1 IMAD.MOV.U32 R18, RZ, RZ, R8 ;  /* 0x000000ffff129224 */ /* 0x000fe400078e0008 */
[----:B------:R-:W-:Y:S02]  /*0d30*/  @!P1 IMAD.MOV.U32 R17, RZ, RZ, R9 ;  /* 0x000000ffff119224 */ /* 0x000fe400078e0009 */
[----:B---3--:R-:W-:-:S04]  /*0d40*/  IMAD.WIDE.U32 R12, R2, UR4, RZ ;  /* 0x00000004020c7c25 */ /* 0x008fc8000f8e00ff */
[----:B------:R-:W-:Y:S01]  /*0d50*/  IMAD R23, R2, UR5, RZ ;  /* 0x0000000502177c24 */ /* 0x000fe2000f8e02ff */
[----:B------:R0:W-:Y:S03]  /*0d60*/  STL.64 [R1], R12 ;  /* 0x0000000c01007387 */ /* 0x0001e60000100a00 */
[----:B------:R-:W-:Y:S01]  /*0d70*/  IMAD.IADD R23, R13, 0x1, R23 ;  /* 0x000000010d177824 */ /* 0x000fe200078e0217 */
[----:B------:R-:W-:Y:S06]  /*0d80*/  @P0 BRA `(.L_x_11) ;  /* 0x0000000000200947 */ /* 0x000fec0003800000 */
[----:B------:R-:W-:Y:S01]  /*0d90*/  UISETP.GE.U32.AND UP0, UPT, UR40, 0x5, UPT ;  /* 0x000000052800788c */ /* 0x000fe2000bf06070 */
[----:B------:R-:W-:Y:S01]  /*0da0*/  IADD3 R18, P0, R18, R12, RZ ;  /* 0x0000000c12127210 */ /* 0x000fe20007f1e0ff */
[----:B------:R-:W-:Y:S01]  /*0db0*/  UIMAD.WIDE.U32 UR4, UR40, -0x33333333, URZ ;  /* 0xcccccccd280478a5 */ /* 0x000fe2000f8e003f */
[----:B------:R-:W-:-:S03]  /*0dc0*/  UMOV UR39, URZ ;  /* 0x0000003f00277c82 */ /* 0x000fc60008000000 */
[----:B------:R-:W-:Y:S01]  /*0dd0*/  USHF.R.U32.HI UR4, URZ, 0x2, UR5 ;  /* 0x000000023f047899 */ /* 0x000fe20008011605 */
[----:B------:R-:W-:-:S03]  /*0de0*/  IMAD.X R17, R23, 0x1, R17, P0 ;  /* 0x0000000117117824 */ /* 0x000fc600000e0611 */
[----:B------:R-:W-:Y:S02]  /*0df0*/  UIMAD UR38, UR4, -0x5, UR40 ;  /* 0xfffffffb042678a4 */ /* 0x000fe4000f8e0228 */
[----:B------:R-:W-:-:S12]  /*0e00*/  @UP0 ULOP3.LUT UR39, UR4, 0x1, URZ, 0xc0, !UPT ;  /* 0x0000000104270892 */ /* 0x000fd8000f8ec03f */
.L_x_11:
[----:B------:R-:W-:Y:S01]  /*0e10*/  ISETP.GE.U32.AND P0, PT, R18, UR8, PT ;  /* 0x0000000812007c0c */ /* 0x000fe2000bf06070 */
[----:B------:R-:W-:Y:S01]  /*0e20*/  IMAD.MOV.U32 R19, RZ, RZ, -0x1 ;  /* 0xffffffffff137424 */ /* 0x000fe200078e00ff */
[----:B------:R-:W-:Y:S01]  /*0e30*/  PRMT R8, RZ, 0x7610, R8 ;  /* 0x00007610ff087816 */ /* 0x000fe20000000008 */
[----:B------:R-:W-:Y:S01]  /*0e40*/  IMAD.MOV.U32 R22, RZ, RZ, -0x1 ;  /* 0xffffffffff167424 */ /* 0x000fe200078e00ff */
[----:B------:R-:W-:Y:S01]  /*0e50*/  ISETP.GE.U32.AND.EX P0, PT, R17, UR9, PT, P0 ;  /* 0x0000000911007c0c */ /* 0x000fe2000bf06100 */
[----:B------:R-:W-:-:S12]  /*0e60*/  IMAD.MOV.U32 R2, RZ, RZ, -0x1 ;  /* 0xffffffffff027424 */ /* 0x000fd800078e00ff */
[----:B------:R-:W-:Y:S05]  /*0e70*/  @P0 BRA `(.L_x_12) ;  /* 0x00000004002c0947 */ /* 0x000fea0003800000 */
[----:B------:R-:W1:Y:S01]  /*0e80*/  LDC.64 R26, c[0x0][0x628] ;  /* 0x00018a00ff1a7b82 */ /* 0x000e620000000a00 */
[----:B------:R-:W-:Y:S02]  /*0e90*/  IMAD.MOV.U32 R8, RZ, RZ, R18 ;  /* 0x000000ffff087224 */ /* 0x000fe400078e0012 */
[----:B------:R-:W-:-:S05]  /*0ea0*/  IMAD.MOV.U32 R9, RZ, RZ, R17 ;  /* 0x000000ffff097224 */ /* 0x000fca00078e0011 */
[----:B------:R-:W3:Y:S08]  /*0eb0*/  LDC R2, c[0x0][0x630] ;  /* 0x00018c00ff027b82 */ /* 0x000ef00000000800 */
[----:B------:R-:W4:Y:S01]  /*0ec0*/  LDC.64 R28, c[0x0][0x620] ;  /* 0x00018800ff1c7b82 */ /* 0x000f220000000a00 */
[----:B-1----:R-:W-:-:S04]  /*0ed0*/  ISETP.NE.U32.AND P0, PT, R26, RZ, PT ;  /* 0x000000ff1a00720c */ /* 0x002fc80003f05070 */
[----:B------:R-:W-:-:S13]  /*0ee0*/  ISETP.NE.AND.EX P0, PT, R27, RZ, PT, P0 ;  /* 0x000000ff1b00720c */ /* 0x000fda0003f05300 */
[----:B---34-:R-:W-:Y:S05]  /*0ef0*/  @!P0 BRA `(.L_x_13) ;  /* 0x0000000000288947 */ /* 0x018fea0003800000 */
[----:B0-----:R-:W0:Y:S02]  /*0f00*/  LDC R13, c[0x0][0x634] ;  /* 0x00018d00ff0d7b82 */ /* 0x001e240000000800 */
[----:B0-----:R-:W-:-:S05]  /*0f10*/  IADD3 R13, P0, R18, R13, RZ ;  /* 0x0000000d120d7210 */ /* 0x001fca0007f1e0ff */
[----:B------:R-:W-:-:S04]  /*0f20*/  IMAD.X R15, RZ, RZ, R17, P0 ;  /* 0x000000ffff0f7224 */ /* 0x000fc800000e0611 */
[----:B------:R-:W-:-:S04]  /*0f30*/  IMAD.WIDE.U32 R8, R15, R26, RZ ;  /* 0x0000001a0f087225 */ /* 0x000fc800078e00ff */
[----:B------:R-:W-:-:S04]  /*0f40*/  IMAD.WIDE.U32 R10, P0, R13, R27, R8 ;  /* 0x0000001b0d0a7225 */ /* 0x000fc80007800008 */
[----:B------:R-:W-:-:S04]  /*0f50*/  IMAD.WIDE.U32 R8, R13, R26, RZ ;  /* 0x0000001a0d087225 */ /* 0x000fc800078e00ff */
[----:B------:R-:W-:Y:S01]  /*0f60*/  IMAD.X R13, RZ, RZ, RZ, P0 ;  /* 0x000000ffff0d7224 */ /* 0x000fe200000e06ff */
[----:B------:R-:W-:Y:S01]  /*0f70*/  IADD3 RZ, P0, R9, R10, RZ ;  /* 0x0000000a09ff7210 */ /* 0x000fe20007f1e0ff */
[----:B------:R-:W-:-:S04]  /*0f80*/  IMAD.MOV.U32 R12, RZ, RZ, R11 ;  /* 0x000000ffff0c7224 */ /* 0x000fc800078e000b */
[----:B------:R-:W-:-:S08]  /*0f90*/  IMAD.WIDE.U32.X R8, R15, R27, R12, P0 ;  /* 0x0000001b0f087225 */ /* 0x000fd000000e040c */
.L_x_13:
[----:B------:R-:W1:Y:S01]  /*0fa0*/  LDC.64 R32, c[0x0][0x640] ;  /* 0x00019000ff207b82 */ /* 0x000e620000000a00 */
[-C--:B------:R-:W-:Y:S01]  /*0fb0*/  SHF.R.U64 R30, R8, R2.reuse, R9 ;  /* 0x00000002081e7219 */ /* 0x080fe20000001209 */
[----:B------:R-:W-:Y:S01]  /*0fc0*/  IMAD.MOV.U32 R19, RZ, RZ, R17 ;  /* 0x000000ffff137224 */ /* 0x000fe200078e0011 */
[----:B------:R-:W-:Y:S02]  /*0fd0*/  SHF.R.U32.HI R2, RZ, R2, R9 ;  /* 0x00000002ff027219 */ /* 0x000fe40000011609 */
[----:B------:R-:W-:-:S03]  /*0fe0*/  IADD3 R11, P0, RZ, -R30, RZ ;  /* 0x8000001eff0b7210 */ /* 0x000fc60007f1e0ff */
[----:B------:R-:W3:Y:S02]  /*0ff0*/  LDC R10, c[0x0][0x618] ;  /* 0x00018600ff0a7b82 */ /* 0x000ee40000000800 */
[----:B------:R-:W-:-:S04]  /*1000*/  IMAD.X R9, RZ, RZ, ~R2, P0 ;  /* 0x000000ffff097224 */ /* 0x000fc800000e0e02 */
[-C--:B------:R-:W-:Y:S02]  /*1010*/  IMAD R2, R9, R28.reuse, RZ ;  /* 0x0000001c09027224 */ /* 0x080fe400078e02ff */
[----:B0-----:R-:W0:Y:S01]  /*1020*/  LDC R13, c[0x0][0x608] ;  /* 0x00018200ff0d7b82 */ /* 0x001e220000000800 */
[----:B------:R-:W-:-:S04]  /*1030*/  IMAD.WIDE.U32 R8, R11, R28, R18 ;  /* 0x0000001c0b087225 */ /* 0x000fc800078e0012 */
[----:B------:R-:W-:Y:S02]  /*1040*/  IMAD R11, R11, R29, R2 ;  /* 0x0000001d0b0b7224 */ /* 0x000fe400078e0202 */
[----:B------:R-:W-:Y:S01]  /*1050*/  IMAD.MOV.U32 R2, RZ, RZ, -0x1 ;  /* 0xffffffffff027424 */ /* 0x000fe200078e00ff */
[----:B------:R-:W4:Y:S01]  /*1060*/  LDC R31, c[0x0][0x658] ;  /* 0x00019600ff1f7b82 */ /* 0x000f220000000800 */
[----:B------:R-:W-:Y:S01]  /*1070*/  IMAD.IADD R9, R9, 0x1, R11 ;  /* 0x0000000109097824 */ /* 0x000fe200078e020b */
[----:B-1----:R-:W-:Y:S01]  /*1080*/  ISETP.NE.U32.AND P0, PT, R32, RZ, PT ;  /* 0x000000ff2000720c */ /* 0x002fe20003f05070 */
[----:B------:R-:W-:-:S03]  /*1090*/  IMAD.MOV.U32 R28, RZ, RZ, 0x1 ;  /* 0x00000001ff1c7424 */ /* 0x000fc600078e00ff */
[----:B------:R-:W-:Y:S02]  /*10a0*/  ISETP.NE.AND.EX P0, PT, R33, RZ, PT, P0 ;  /* 0x000000ff2100720c */ /* 0x000fe40003f05300 */
[----:B------:R-:W1:Y:S01]  /*10b0*/  LDC R27, c[0x0][0x600] ;  /* 0x00018000ff1b7b82 */ /* 0x000e620000000800 */
[-CC-:B---3--:R-:W-:Y:S02]  /*10c0*/  SHF.R.U64 R25, R8, R10.reuse, R9.reuse ;  /* 0x0000000a08197219 */ /* 0x188fe40000001209 */
[----:B------:R-:W-:-:S05]  /*10d0*/  SHF.R.U32.HI R8, RZ, R10, R9 ;  /* 0x0000000aff087219 */ /* 0x000fca0000011609 */
[----:B------:R-:W3:Y:S01]  /*10e0*/  LDC R22, c[0x0][0x648] ;  /* 0x00019200ff167b82 */ /* 0x000ee20000000800 */
[-CC-:B0-----:R-:W-:Y:S02]  /*10f0*/  SHF.R.U64 R34, R25, R13.reuse, R8.reuse ;  /* 0x0000000d19227219 */ /* 0x181fe40000001208 */
[----:B------:R-:W-:-:S05]  /*1100*/  SHF.R.U32.HI R8, RZ, R13, R8 ;  /* 0x0000000dff087219 */ /* 0x000fca0000011608 */
[----:B------:R-:W0:Y:S01]  /*1110*/  LDC R26, c[0x0][0x638] ;  /* 0x00018e00ff1a7b82 */ /* 0x000e220000000800 */
[-CC-:B----4-:R-:W-:Y:S02]  /*1120*/  SHF.R.U64 R36, R34, R31.reuse, R8.reuse ;  /* 0x0000001f22247219 */ /* 0x190fe40000001208 */
[-C--:B------:R-:W-:Y:S02]  /*1130*/  SHF.L.U32 R2, R2, R31.reuse, RZ ;  /* 0x0000001f02027219 */ /* 0x080fe400000006ff */
[----:B------:R-:W-:Y:S01]  /*1140*/  SHF.R.U32.HI R9, RZ, R31, R8 ;  /* 0x0000001fff097219 */ /* 0x000fe20000011608 */
[----:B------:R-:W-:Y:S01]  /*1150*/  IMAD.MOV.U32 R8, RZ, RZ, R36 ;  /* 0x000000ffff087224 */ /* 0x000fe200078e0024 */
[----:B------:R-:W-:Y:S01]  /*1160*/  LOP3.LUT R15, RZ, R2, RZ, 0x33, !PT ;  /* 0x00000002ff0f7212 */ /* 0x000fe200078e33ff */
[----:B------:R-:W4:Y:S01]  /*1170*/  LDC R29, c[0x0][0x610] ;  /* 0x00018400ff1d7b82 */ /* 0x000f220000000800 */
[----:B------:R-:W-:Y:S05]  /*1180*/  @!P0 BRA `(.L_x_14) ;  /* 0x0000000000288947 */ /* 0x000fea0003800000 */
[----:B------:R-:W2:Y:S02]  /*1190*/  LDC R13, c[0x0][0x64c] ;  /* 0x00019300ff0d7b82 */ /* 0x000ea40000000800 */
[----:B--2---:R-:W-:-:S05]  /*11a0*/  IADD3 R13, P0, R36, R13, RZ ;  /* 0x0000000d240d7210 */ /* 0x004fca0007f1e0ff */
        /* <DEDUP_REMOVED lines=8> */
.L_x_14:
[----:B---3--:R-:W-:Y:S01]  /*1230*/  SHF.R.U64 R7, R8, R22, R9 ;  /* 0x0000001608077219 */ /* 0x008fe20000001209 */
[----:B-1----:R-:W-:Y:S01]  /*1240*/  VIADD R8, R27, 0xffffffff ;  /* 0xffffffff1b087836 */ /* 0x002fe20000000000 */
[----:B------:R-:W-:Y:S01]  /*1250*/  SHF.L.U32 R2, R28, R31, RZ ;  /* 0x0000001f1c027219 */ /* 0x000fe200000006ff */
[----:B------:R-:W-:Y:S01]  /*1260*/  @P1 IMAD R20, R21, R24, R6 ;  /* 0x0000001815141224 */ /* 0x000fe200078e0206 */
[----:B------:R-:W-:Y:S01]  /*1270*/  LOP3.LUT R15, R34, R15, RZ, 0xc0, !PT ;  /* 0x0000000f220f7212 */ /* 0x000fe200078ec0ff */
[----:B------:R-:W-:Y:S01]  /*1280*/  IMAD.MOV R9, RZ, RZ, -R7 ;  /* 0x000000ffff097224 */ /* 0x000fe200078e0a07 */
[----:B------:R-:W-:Y:S01]  /*1290*/  LOP3.LUT R8, R25, R8, RZ, 0xc0, !PT ;  /* 0x0000000819087212 */ /* 0x000fe200078ec0ff */
[----:B------:R-:W-:Y:S02]  /*12a0*/  IMAD.MOV.U32 R6, RZ, RZ, 0x1 ;  /* 0x00000001ff067424 */ /* 0x000fe400078e00ff */
[----:B------:R-:W-:Y:S02]  /*12b0*/  IMAD R15, R2, R7, R15 ;  /* 0x00000007020f7224 */ /* 0x000fe400078e020f */
[----:B0-----:R-:W-:-:S02]  /*12c0*/  IMAD R2, R9, R26, R36 ;  /* 0x0000001a09027224 */ /* 0x001fc400078e0224 */
[----:B----4-:R-:W-:Y:S02]  /*12d0*/  IMAD R19, R15, R29, R20 ;  /* 0x0000001d0f137224 */ /* 0x010fe400078e0214 */
[--C-:B------:R-:W-:Y:S01]  /*12e0*/  IMAD R2, R2, R27, R8.reuse ;  /* 0x0000001b02027224 */ /* 0x100fe200078e0208 */
[----:B------:R-:W-:-:S04]  /*12f0*/  PRMT R8, R6, 0x7610, R8 ;  /* 0x0000761006087816 */ /* 0x000fc80000000008 */
[----:B------:R-:W-:Y:S02]  /*1300*/  SEL R22, R2, R19, !P1 ;  /* 0x0000001302167207 */ /* 0x000fe40004800000 */
[----:B------:R-:W-:Y:S01]  /*1310*/  SEL R19, R19, R2, !P1 ;  /* 0x0000000213137207 */ /* 0x000fe20004800000 */
[----:B------:R-:W-:-:S07]  /*1320*/  IMAD.MOV.U32 R2, RZ, RZ, R30 ;  /* 0x000000ffff027224 */ /* 0x000fce00078e001e */
.L_x_12:
[----:B------:R-:W-:Y:S05]  /*1330*/  @!P3 BRA `(.L_x_15) ;  /* 0x00000000000cb947 */ /* 0x000fea0003800000 */
[----:B------:R-:W-:Y:S01]  /*1340*/  UCGABAR_WAIT ;  /* 0x0000000000007dc7 */ /* 0x000fe20008000000 */
[----:B------:R-:W-:Y:S01]  /*1350*/  CCTL.IVALL ;  /* 0x00000000ff00798f */ /* 0x000fe20002000000 */
[----:B------:R-:W-:Y:S05]  /*1360*/  BRA `(.L_x_16) ;  /* 0x0000000000047947 */ /* 0x000fea0003800000 */
.L_x_15:
[----:B------:R-:W-:Y:S06]  /*1370*/  BAR.SYNC.DEFER_BLOCKING 0x0 ;  /* 0x0000000000007b1d */ /* 0x000fec0000010000 */
.L_x_16:
[----:B------:R-:W-:Y:S05]  /*1380*/  @!P2 BRA `(.L_x_17) ;  /* 0x00000094008ca947 */ /* 0x000fea0003800000 */
[----:B------:R-:W-:-:S13]  /*1390*/  ISETP.GT.U32.AND P0, PT, R35, 0x1, PT ;  /* 0x000000012300780c */ /* 0x000fda0003f04070 */
[----:B------:R-:W-:Y:S05]  /*13a0*/  @P0 EXIT ;  /* 0x000000000000094d */ /* 0x000fea0003800000 */
.L_x_18:
[----:B------:R-:W-:-:S08]  /*13b0*/  NOP ;  /* 0x0000000000007918 */ /* 0x000fd00000000000 */
[----:B------:R-:W1:Y:S02]  /*13c0*/  USETMAXREG.TRY_ALLOC.CTAPOOL UP0, 0xe8 ;  /* 0x000000e8000079c8 */ /* 0x000e640008000600 */
[----:B-1----:R-:W-:-:S13]  /*13d0*/  PLOP3.LUT P0, PT, PT, PT, UP0, 0x80, 0x0 ;  /* 0x000000000000781c */ /* 0x002fda0003f0f008 */
[----:B------:R-:W-:Y:S05]  /*13e0*/  @!P0 BRA `(.L_x_18) ;  /* 0xfffffffc00f08947 */ /* 0x000fea000383ffff */
[----:B------:R-:W-:-:S13]  /*13f0*/  LOP3.LUT P0, RZ, R8, 0xff, RZ, 0xc0, !PT ;  /* 0x000000ff08ff7812 */ /* 0x000fda000780c0ff */
[----:B------:R-:W-:Y:S05]  /*1400*/  @!P0 EXIT ;  /* 0x000000000000894d */ /* 0x000fea0003800000 */
[----:B------:R-:W1:Y:S01]  /*1410*/  S2UR UR4, SR_CgaCtaId ;  /* 0x00000000000479c3 */ /* 0x000e620000008800 */
[----:B--2---:R-:W-:Y:S01]  /*1420*/  VIADD R0, R0, 0xffffffff ;  /* 0xffffffff00007836 */ /* 0x004fe20000000000 */
[CC--:B------:R-:W-:Y:S01]  /*1430*/  LEA.HI R4, R14.reuse, R3.reuse, RZ, 0x2 ;  /* 0x000000030e047211 */ /* 0x0c0fe200078f10ff */
[----:B------:R-:W-:Y:S01]  /*1440*/  UMOV UR41, 0x400 ;  /* 0x0000040000297882 */ /* 0x000fe20000000000 */
[----:B------:R-:W-:Y:S01]  /*1450*/  LEA.HI R14, R14, R3, RZ, 0x5 ;  /* 0x000000030e0e7211 */ /* 0x000fe200078f28ff */
[----:B------:R-:W-:Y:S01]  /*1460*/  UISETP.LT.AND UP0, UPT, UR40, 0x1, UPT ;  /* 0x000000012800788c */ /* 0x000fe2000bf01270 */
[----:B------:R-:W-:Y:S01]  /*1470*/  R2UR UR42, R0 ;  /* 0x00000000002a72ca */ /* 0x000fe200000e0000 */
[----:B------:R-:W-:Y:S01]  /*1480*/  USHF.L.U32 UR44, UR40, 0x1, URZ ;  /* 0x00000001282c7899 */ /* 0x000fe2000800063f */
[--C-:B------:R-:W-:Y:S01]  /*1490*/  SHF.R.S32.HI R156, RZ, 0x2, R4.reuse ;  /* 0x00000002ff9c7819 */ /* 0x100fe20000011404 */
[----:B------:R-:W-:Y:S01]  /*14a0*/  USEL UR43, UR40, 0x1, UP0 ;  /* 0x00000001282b7887 */ /* 0x000fe20008000000 */
[----:B------:R-:W-:-:S02]  /*14b0*/  SHF.R.S32.HI R5, RZ, 0x1f, R4 ;  /* 0x0000001fff057819 */ /* 0x000fc40000011404 */
[----:B------:R-:W-:Y:S01]  /*14c0*/  LOP3.LUT R158, R4, 0xfffffffc, RZ, 0xc0, !PT ;  /* 0xfffffffc049e7812 */ /* 0x000fe200078ec0ff */
[----:B------:R-:W-:Y:S01]  /*14d0*/  UIADD3 UR43, -UR43, UR40, URZ ;  /* 0x000000282b2b7290 */ /* 0x000fe2000fffe13f */
[----:B------:R-:W-:Y:S02]  /*14e0*/  LEA.HI R5, R5, R156, RZ, 0x3 ;  /* 0x0000009c05057211 */ /* 0x000fe400078f18ff */
[----:B------:R-:W-:Y:S01]  /*14f0*/  ISETP.NE.AND P0, PT, R0, RZ, PT ;  /* 0x000000ff0000720c */ /* 0x000fe20003f05270 */
[----:B------:R-:W-:Y:S01]  /*1500*/  IMAD.IADD R158, R3, 0x1, -R158 ;  /* 0x00000001039e7824 */ /* 0x000fe200078e0a9e */
[----:B------:R-:W-:Y:S01]  /*1510*/  LOP3.LUT R5, R5, 0xfffffff8, RZ, 0xc0, !PT ;  /* 0xfffffff805057812 */ /* 0x000fe200078ec0ff */
[----:B------:R-:W-:Y:S01]  /*1520*/  USHF.L.U32 UR42, UR42, 0x3, URZ ;  /* 0x000000032a2a7899 */ /* 0x000fe2000800063f */
[----:B------:R-:W-:Y:S02]  /*1530*/  LOP3.LUT R174, R16, 0x1, RZ, 0xfc, !PT ;  /* 0x0000000110ae7812 */ /* 0x000fe400078efcff */
[----:B------:R-:W-:Y:S01]  /*1540*/  SEL R175, RZ, 0x1, P0 ;  /* 0x00000001ffaf7807 */ /* 0x000fe20000000000 */
[----:B------:R-:W-:Y:S01]  /*1550*/  IMAD.IADD R156, R156, 0x1, -R5 ;  /* 0x000000019c9c7824 */ /* 0x000fe200078e0a05 */
[----:B-1----:R-:W-:Y:S01]  /*1560*/  ULEA UR41, UR4, UR41, 0x18 ;  /* 0x0000002904297291 */ /* 0x002fe2000f8ec03f */
[----:B------:R-:W-:Y:S01]  /*1570*/  SHF.R.S32.HI R5, RZ, 0x5, R14 ;  /* 0x00000005ff057819 */ /* 0x000fe2000001140e */
[----:B------:R-:W-:Y:S01]  /*1580*/  IMAD.U32 R160, RZ, RZ, UR42 ;  /* 0x0000002affa07e24 */ /* 0x000fe2000f8e00ff */
[----:B------:R-:W-:Y:S01]  /*1590*/  ULDC UR4, c[0x0][0x284] ;  /* 0x0000a10000047ab9 */ /* 0x000fe20000000800 */
[----:B------:R-:W-:Y:S01]  /*15a0*/  UIADD3 UR45, UR41, 0x60, URZ ;  /* 0x00000060292d7890 */ /* 0x000fe2000fffe03f */
[--C-:B------:R-:W-:Y:S01]  /*15b0*/  SHF.R.S32.HI R157, RZ, 0x1f, R156.reuse ;  /* 0x0000001fff9d7819 */ /* 0x100fe2000001149c */
[----:B------:R-:W-:Y:S01]  /*15c0*/  IMAD R163, R5, -0x10, -R156 ;  /* 0xfffffff005a37824 */ /* 0x000fe200078e0a9c */
[----:B------:R-:W-:-:S02]  /*15d0*/  LOP3.LUT R162, R160, 0x8, RZ, 0xc0, !PT ;  /* 0x00000008a0a27812 */ /* 0x000fc400078ec0ff */
[----:B------:R-:W-:Y:S01]  /*15e0*/  LOP3.LUT R160, R160, 0x8, RZ, 0xc, !PT ;  /* 0x00000008a0a07812 */ /* 0x000fe200078e0cff */
[----:B------:R-:W-:Y:S01]  /*15f0*/  IMAD.U32 R159, RZ, RZ, UR45 ;  /* 0x0000002dff9f7e24 */ /* 0x000fe2000f8e00ff */
[----:B------:R-:W-:Y:S01]  /*1600*/  LOP3.LUT R162, R162, 0x18, RZ, 0x3c, !PT ;  /* 0x00000018a2a27812 */ /* 0x000fe200078e3cff */
[----:B------:R-:W-:-:S04]  /*1610*/  IMAD.WIDE R156, R5, 0x10, R156 ;  /* 0x00000010059c7825 */ /* 0x000fc800078e029c */
[----:B------:R-:W-:Y:S02]  /*1620*/  VIADD R161, R159, UR42 ;  /* 0x0000002a9fa17c36 */ /* 0x000fe40008000000 */
[----:B------:R-:W-:-:S07]  /*1630*/  VIADD R163, R163, UR4 ;  /* 0x00000004a3a37c36 */ /* 0x000fce0008000000 */
.L_x_294:
[----:B------:R-:W-:Y:S01]  /*1640*/  SHF.L.U32 R0, R175, 0x1f, RZ ;  /* 0x0000001faf007819 */ /* 0x000fe200000006ff */
[----:B------:R-:W-:Y:S02]  /*1650*/  ULDC UR4, c[0x0][0x28c] ;  /* 0x0000a30000047ab9 */ /* 0x000fe40000000800 */
[----:B------:R-:W-:Y:S01]  /*1660*/  ISETP.LT.AND P1, PT, RZ, UR4, PT ;  /* 0x00000004ff007c0c */ /* 0x000fe2000bf21270 */
[----:B------:R-:W1:Y:S02]  /*1670*/  SYNCS.PHASECHK.TRANS64.TRYWAIT P0, [R159+UR42], R0 ;  /* 0x000000009f0075a7 */ /* 0x000e64000800016a */
[----:B-1-34-:R-:W-:Y:S10]  /*1680*/  @!P0 BRA `(.L_x_19) ;  /* 0x000000a400348947 */ /* 0x01aff40003800000 */
.L_x_317:
[----:B------:R-:W-:Y:S05]  /*1690*/  @P1 BRA `(.L_x_20) ;  /* 0x0000000000401947 */ /* 0x000fea0003800000 */
[----:B-1----:R-:W-:Y:S01]  /*16a0*/  MOV R0, 0x0 ;  /* 0x0000000000007802 */ /* 0x002fe20000000f00 */
[----:B------:R-:W-:Y:S01]  /*16b0*/  ULDC.64 UR4, c[0x4][0x68] ;  /* 0x01001a0000047ab9 */ /* 0x000fe20000000a00 */
[----:B------:R-:W-:Y:S01]  /*16c0*/  ULDC.64 UR6, c[0x4][0x8] ;  /* 0x0100020000067ab9 */ /* 0x000fe20000000a00 */
[----:B------:R-:W-:Y:S01]  /*16d0*/  IMAD.U32 R4, RZ, RZ, UR4 ;  /* 0x00000004ff047e24 */ /* 0x000fe2000f8e00ff */
[----:B------:R1:W2:Y:S01]  /*16e0*/  LDC.64 R14, c[0x4][R0] ;  /* 0x01000000000e7b82 */ /* 0x0002a20000000a00 */
[----:B------:R-:W-:Y:S01]  /*16f0*/  IMAD.U32 R5, RZ, RZ, UR5 ;  /* 0x00000005ff057e24 */ /* 0x000fe2000f8e00ff */
[----:B------:R-:W-:Y:S01]  /*1700*/  ULDC.64 UR4, c[0x4][0x70] ;  /* 0x01001c0000047ab9 */ /* 0x000fe20000000a00 */
[----:B------:R-:W-:Y:S02]  /*1710*/  IMAD.U32 R10, RZ, RZ, UR6 ;  /* 0x00000006ff0a7e24 */ /* 0x000fe4000f8e00ff */
[----:B------:R-:W-:Y:S02]  /*1720*/  IMAD.U32 R6, RZ, RZ, UR4 ;  /* 0x00000004ff067e24 */ /* 0x000fe4000f8e00ff */
[----:B------:R-:W-:-:S02]  /*1730*/  IMAD.U32 R7, RZ, RZ, UR5 ;  /* 0x00000005ff077e24 */ /* 0x000fc4000f8e00ff */
[----:B------:R-:W-:Y:S02]  /*1740*/  IMAD.U32 R11, RZ, RZ, UR7 ;  /* 0x00000007ff0b7e24 */ /* 0x000fe4000f8e00ff */
[----:B------:R-:W-:Y:S02]  /*1750*/  IMAD.MOV.U32 R8, RZ, RZ, 0x1e1 ;  /* 0x000001e1ff087424 */ /* 0x000fe400078e00ff */
[----:B0-----:R-:W-:Y:S02]  /*1760*/  IMAD.MOV.U32 R12, RZ, RZ, 0x1 ;  /* 0x00000001ff0c7424 */ /* 0x001fe400078e00ff */
[----:B-1----:R-:W-:-:S07]  /*1770*/  IMAD.MOV.U32 R13, RZ, RZ, RZ ;  /* 0x000000ffff0d7224 */ /* 0x002fce00078e00ff */
[----:B------:R-:W-:-:S07]  /*1780*/  LEPC R20, `(.L_x_20) ;  /* 0x000000001014794e */ /* 0x000fce0000000000 */
[----:B--2--5:R-:W-:Y:S05]  /*1790*/  CALL.ABS.NOINC R14 ;  /* 0x000000000e007343 */ /* 0x024fea0003c00000 */
.L_x_20:
[----:B------:R-:W-:-:S13]  /*17a0*/  ISETP.NE.AND P0, PT, R174, 0x3, PT ;  /* 0x00000003ae00780c */ /* 0x000fda0003f05270 */
[----:B------:R-:W-:Y:S05]  /*17b0*/  @!P0 BRA `(.L_x_21) ;  /* 0x0000000000048947 */ /* 0x000fea0003800000 */
[----:B------:R-:W-:Y:S01]  /*17c0*/  BPT.TRAP 0x1 ;  /* 0x000000040000795c */ /* 0x000fe20000300000 */
.L_x_21:
[----:B------:R-:W-:Y:S02]  /*17d0*/  IMAD.U32 R3, RZ, RZ, UR38 ;  /* 0x00000026ff037e24 */ /* 0x000fe4000f8e00ff */
[----:B-1----:R-:W-:-:S03]  /*17e0*/  IMAD.U32 R0, RZ, RZ, UR39 ;  /* 0x00000027ff007e24 */ /* 0x002fc6000f8e00ff */
[----:B------:R-:W-:Y:S02]  /*17f0*/  LEA R3, R3, UR41, 0x3 ;  /* 0x0000002903037c11 */ /* 0x000fe4000f8e18ff */
[----:B------:R-:W-:-:S04]  /*1800*/  SHF.L.U32 R0, R0, 0x1f, RZ ;  /* 0x0000001f00007819 */ /* 0x000fc800000006ff */
[----:B------:R1:W2:Y:S01]  /*1810*/  SYNCS.PHASECHK.TRANS64.TRYWAIT P1, [R3+URZ], R0 ;  /* 0x00000000030075a7 */ /* 0x0002a2000802017f */
[----:B------:R-:W-:Y:S05]  /*1820*/  @!P0 BRA `(.L_x_22) ;  /* 0x0000000000048947 */ /* 0x000fea0003800000 */
[----:B------:R-:W-:Y:S01]  /*1830*/  BPT.TRAP 0x1 ;  /* 0x000000040000795c */ /* 0x000fe20000300000 */
.L_x_22:
[----:B------:R-:W-:-:S05]  /*1840*/  IMAD.U32 R4, RZ, RZ, UR43 ;  /* 0x0000002bff047e24 */ /* 0x000fca000f8e00ff */
[----:B------:R-:W-:Y:S01]  /*1850*/  ISETP.GE.AND P2, PT, R4, 0x1, PT ;  /* 0x000000010400780c */ /* 0x000fe20003f46270 */
[----:B--2---:R-:W-:-:S12]  /*1860*/  @P1 BRA `(.L_x_23) ;  /* 0x0000000000081947 */ /* 0x004fd80003800000 */
[----:B------:R-:W2:Y:S02]  /*1870*/  SYNCS.PHASECHK.TRANS64.TRYWAIT P1, [R3+URZ], R0 ;  /* 0x00000000030075a7 */ /* 0x000ea4000802017f */
[----:B--2---:R-:W-:Y:S05]  /*1880*/  @!P1 BRA `(.L_x_24) ;  /* 0x000000a000c89947 */ /* 0x004fea0003800000 */
.L_x_23:
[----:B------:R-:W-:Y:S05]  /*1890*/  WARPSYNC.ALL ;  /* 0x0000000000007948 */ /* 0x000fea0003800000 */
[----:B------:R-:W-:Y:S01]  /*18a0*/  UIADD3 UR4, UR41, 0x180, URZ ;  /* 0x0000018029047890 */ /* 0x000fe2000fffe03f */
[----:B------:R-:W-:Y:S01]  /*18b0*/  WARPGROUP.ARRIVE ;  /* 0x00000000000079c5 */ /* 0x000fe20000000000 */
[----:B------:R-:W-:Y:S02]  /*18c0*/  UIADD3 UR5, UR41, 0x14180, URZ ;  /* 0x0001418029057890 */ /* 0x000fe4000fffe03f */
[----:B------:R-:W-:Y:S02]  /*18d0*/  USHF.R.U32.HI UR4, URZ, 0x4, UR4 ;  /* 0x000000043f047899 */ /* 0x000fe40008011604 */
[----:B------:R-:W-:-:S02]  /*18e0*/  USHF.R.U32.HI UR5, URZ, 0x4, UR5 ;  /* 0x000000043f057899 */ /* 0x000fc40008011605 */
[----:B------:R-:W-:Y:S02]  /*18f0*/  ULOP3.LUT UR4, UR4, 0x3fff, URZ, 0xc0, !UPT ;  /* 0x00003fff04047892 */ /* 0x000fe4000f8ec03f */
[----:B------:R-:W-:Y:S02]  /*1900*/  ULOP3.LUT UR5, UR5, 0x3fff, URZ, 0xc0, !UPT ;  /* 0x00003fff05057892 */ /* 0x000fe4000f8ec03f */
[----:B------:R-:W-:Y:S02]  /*1910*/  ULOP3.LUT UR4, UR4, 0x10000, URZ, 0xfc, !UPT ;  /* 0x0001000004047892 */ /* 0x000fe4000f8efc3f */
[----:B------:R-:W-:Y:S02]  /*1920*/  ULOP3.LUT UR5, UR5, 0x10000, URZ, 0xfc, !UPT ;  /* 0x0001000005057892 */ /* 0x000fe4000f8efc3f */
[----:B------:R-:W-:Y:S02]  /*1930*/  ULEA UR6, UR38, UR4, 0xa ;  /* 0x0000000426067291 */ /* 0x000fe4000f8e503f */
[----:B------:R-:W-:Y:S01]  /*1940*/  ULEA UR7, UR38, UR5, 0xc ;  /* 0x0000000526077291 */ /* 0x000fe2000f8e603f */
[----:B------:R-:W-:Y:S01]  /*1950*/  UMOV UR9, 0x40000040 ;  /* 0x4000004000097882 */ /* 0x000fe20000000000 */
[----:B------:R-:W-:-:S03]  /*1960*/  UMOV UR11, 0x40000040 ;  /* 0x40000040000b7882 */ /* 0x000fc60000000000 */
[----:B------:R-:W-:Y:S02]  /*1970*/  UMOV UR8, UR6 ;  /* 0x0000000600087c82 */ /* 0x000fe40008000000 */
[----:B------:R-:W-:Y:S02]  /*1980*/  UMOV UR10, UR7 ;  /* 0x00000007000a7c82 */ /* 0x000fe40008000000 */
[----:B------:R-:W-:Y:S01]  /*1990*/  HGMMA.64x256x16.F32.BF16 R24, gdesc[UR8], RZ, !UPT, gsb0 ;  /* 0x03e00000081879f0 */ /* 0x000fe2000c0018ff */
[----:B------:R-:W-:Y:S02]  /*19a0*/  UIADD3 UR8, UR6, 0x2, URZ ;  /* 0x0000000206087890 */ /* 0x000fe4000fffe03f */
[----:B------:R-:W-:Y:S01]  /*19b0*/  UIADD3 UR10, UR7, 0x2, URZ ;  /* 0x00000002070a7890 */ /* 0x000fe2000fffe03f */
[----:B------:R-:W-:Y:S01]  /*19c0*/  UMOV UR9, 0x40000040 ;  /* 0x4000004000097882 */ /* 0x000fe20000000000 */
[----:B------:R-:W-:Y:S01]  /*19d0*/  UMOV UR11, 0x40000040 ;  /* 0x40000040000b7882 */ /* 0x000fe20000000000 */
[----:B------:R-:W-:-:S02]  /*19e0*/  WARPGROUP.DEPBAR.LE gsb0, 0x0 ;  /* 0x00008000000079c5 */ /* 0x000fc40000010000 */
[----:B------:R-:W-:-:S15]  /*19f0*/  WARPGROUP.ARRIVE ;  /* 0x00000000000079c5 */ /* 0x000fde0000000000 */
[----:B------:R-:W-:-:S05]  /*1a00*/  NOP ;  /* 0x0000000000007918 */ /* 0x000fca0000000000 */
[----:B------:R-:W-:Y:S01]  /*1a10*/  HGMMA.64x256x16.F32.BF16 R24, gdesc[UR8], R24, gsb0 ;  /* 0x03e00000081879f0 */ /* 0x000fe20008001818 */
[----:B------:R-:W-:Y:S02]  /*1a20*/  UIADD3 UR8, UR6, 0x4, URZ ;  /* 0x0000000406087890 */ /* 0x000fe4000fffe03f */
[----:B------:R-:W-:Y:S01]  /*1a30*/  UIADD3 UR10, UR7, 0x4, URZ ;  /* 0x00000004070a7890 */ /* 0x000fe2000fffe03f */
[----:B------:R-:W-:Y:S01]  /*1a40*/  UMOV UR9, 0x40000040 ;  /* 0x4000004000097882 */ /* 0x000fe20000000000 */
[----:B------:R-:W-:Y:S01]  /*1a50*/  UMOV UR11, 0x40000040 ;  /* 0x40000040000b7882 */ /* 0x000fe20000000000 */
[----:B------:R-:W-:Y:S02]  /*1a60*/  WARPGROUP.DEPBAR.LE gsb0, 0x0 ;  /* 0x00008000000079c5 */ /* 0x000fe40000010000 */
        /* <DEDUP_REMOVED lines=42> */
[----:B------:R-:W-:Y:S03]  /*1d10*/  HGMMA.64x256x16.F32.BF16 R24, gdesc[UR8], R24, gsb0 ;  /* 0x03e00000081879f0 */ /* 0x000fe60008001818 */
[----:B------:R-:W-:Y:S02]  /*1d20*/  WARPGROUP.DEPBAR.LE gsb0, 0x0 ;  /* 0x00008000000079c5 */ /* 0x000fe40000010000 */
[----:B------:R-:W-:Y:S05]  /*1d30*/  @!P2 BRA `(.L_x_25) ;  /* 0x0000000400a0a947 */ /* 0x000fea0003800000 */
[----:B------:R-:W-:Y:S01]  /*1d40*/  UIADD3 UR6, UR38, 0x1, URZ ;  /* 0x0000000126067890 */ /* 0x000fe2000fffe03f */
[----:B-12---:R-:W-:Y:S02]  /*1d50*/  IMAD.U32 R0, RZ, RZ, UR43 ;  /* 0x0000002bff007e24 */ /* 0x006fe4000f8e00ff */
[----:B------:R-:W-:Y:S01]  /*1d60*/  IMAD.U32 R3, RZ, RZ, UR38 ;  /* 0x00000026ff037e24 */ /* 0x000fe2000f8e00ff */
[----:B------:R-:W-:-:S04]  /*1d70*/  UISETP.NE.AND UP0, UPT, UR6, 0x5, UPT ;  /* 0x000000050600788c */ /* 0x000fc8000bf05270 */
[----:B------:R-:W-:Y:S02]  /*1d80*/  USEL UR7, URZ, 0x1, UP0 ;  /* 0x000000013f077887 */ /* 0x000fe40008000000 */
[----:B------:R-:W-:Y:S02]  /*1d90*/  USEL UR6, UR6, URZ, UP0 ;  /* 0x0000003f06067287 */ /* 0x000fe40008000000 */
[----:B------:R-:W-:-:S06]  /*1da0*/  ULOP3.LUT UR7, UR39, UR7, URZ, 0x3c, !UPT ;  /* 0x0000000727077292 */ /* 0x000fcc000f8e3c3f */
[----:B------:R-:W-:-:S07]  /*1db0*/  IMAD.U32 R6, RZ, RZ, UR7 ;  /* 0x00000007ff067e24 */ /* 0x000fce000f8e00ff */
.L_x_32:
[----:B------:R-:W-:Y:S05]  /*1dc0*/  @!P0 BRA `(.L_x_26) ;  /* 0x0000000000048947 */ /* 0x000fea0003800000 */
[----:B------:R-:W-:Y:S01]  /*1dd0*/  BPT.TRAP 0x1 ;  /* 0x000000040000795c */ /* 0x000fe20000300000 */
.L_x_26:
[----:B------:R-:W-:Y:S01]  /*1de0*/  ULEA UR7, UR6, UR41, 0x3 ;  /* 0x0000002906077291 */ /* 0x000fe2000f8e183f */
[----:B------:R-:W-:-:S08]  /*1df0*/  SHF.L.U32 R4, R6, 0x1f, RZ ;  /* 0x0000001f06047819 */ /* 0x000fd000000006ff */
[----:B------:R1:W2:Y:S01]  /*1e00*/  SYNCS.PHASECHK.TRANS64.TRYWAIT P1, [UR7], R4 ;  /* 0x00000004ff0075a7 */ /* 0x0002a20008020147 */
[----:B------:R-:W-:Y:S05]  /*1e10*/  @!P0 BRA `(.L_x_27) ;  /* 0x0000000000048947 */ /* 0x000fea0003800000 */
[----:B------:R-:W-:Y:S01]  /*1e20*/  BPT.TRAP 0x1 ;  /* 0x000000040000795c */ /* 0x000fe20000300000 */
.L_x_27:
[----:B--2---:R-:W-:Y:S05]  /*1e30*/  @P1 BRA `(.L_x_28) ;  /* 0x0000000000081947 */ /* 0x004fea0003800000 */
[----:B------:R-:W2:Y:S02]  /*1e40*/  SYNCS.PHASECHK.TRANS64.TRYWAIT P1, [UR7], R4 ;  /* 0x00000004ff0075a7 */ /* 0x000ea40008020147 */
[----:B--2---:R-:W-:Y:S05]  /*1e50*/  @!P1 BRA `(.L_x_29) ;  /* 0x0000009c00689947 */ /* 0x004fea0003800000 */
.L_x_28:
[----:B------:R-:W-:Y:S01]  /*1e60*/  ULEA UR7, UR6, UR4, 0xa ;  /* 0x0000000406077291 */ /* 0x000fe2000f8e503f */
[----:B------:R-:W-:Y:S01]  /*1e70*/  WARPGROUP.ARRIVE ;  /* 0x00000000000079c5 */ /* 0x000fe20000000000 */
[----:B------:R-:W-:Y:S01]  /*1e80*/  ULEA UR12, UR6, UR5, 0xc ;  /* 0x00000005060c7291 */ /* 0x000fe2000f8e603f */
[----:B------:R-:W-:Y:S01]  /*1e90*/  UMOV UR9, 0x40000040 ;  /* 0x4000004000097882 */ /* 0x000fe20000000000 */
[----:B------:R-:W-:-:S03]  /*1ea0*/  UMOV UR11, 0x40000040 ;  /* 0x40000040000b7882 */ /* 0x000fc60000000000 */
[----:B------:R-:W-:Y:S02]  /*1eb0*/  UMOV UR8, UR7 ;  /* 0x0000000700087c82 */ /* 0x000fe40008000000 */
[----:B------:R-:W-:Y:S02]  /*1ec0*/  UMOV UR10, UR12 ;  /* 0x0000000c000a7c82 */ /* 0x000fe40008000000 */
[----:B------:R-:W-:Y:S01]  /*1ed0*/  HGMMA.64x256x16.F32.BF16 R24, gdesc[UR8], R24, gsb0 ;  /* 0x03e00000081879f0 */ /* 0x000fe20008001818 */
        /* <DEDUP_REMOVED lines=58> */
[----:B------:R-:W-:Y:S01]  /*2280*/  BPT.TRAP 0x1 ;  /* 0x000000040000795c */ /* 0x000fe20000300000 */
.L_x_30:
[----:B------:R-:W-:-:S13]  /*2290*/  ISETP.NE.AND P1, PT, R155, RZ, PT ;  /* 0x000000ff9b00720c */ /* 0x000fda0003f25270 */
[----:B-12---:R-:W-:-:S05]  /*22a0*/  @P1 LEA R4, R3, UR41, 0x3 ;  /* 0x0000002903041c11 */ /* 0x006fca000f8e18ff */
[----:B------:R-:W-:-:S05]  /*22b0*/  @P1 VIADD R5, R4, 0x28 ;  /* 0x0000002804051836 */ /* 0x000fca0000000000 */
[----:B------:R-:W-:-:S04]  /*22c0*/  @P1 PRMT R5, R152, 0x654, R5 ;  /* 0x0000065498051816 */ /* 0x000fc80000000005 */
[----:B------:R1:W-:Y:S01]  /*22d0*/  @P1 SYNCS.ARRIVE.TRANS64.RED.A1T0 RZ, [R5+URZ], RZ ;  /* 0x000000ff05ff19a7 */ /* 0x0003e2000810043f */
[----:B------:R-:W-:-:S13]  /*22e0*/  ISETP.GT.U32.AND P1, PT, R16, 0x1, PT ;  /* 0x000000011000780c */ /* 0x000fda0003f24070 */
[----:B-1----:R-:W-:Y:S05]  /*22f0*/  @P1 BRA `(.L_x_31) ;  /* 0x0000000000041947 */ /* 0x002fea0003800000 */
[----:B------:R-:W-:Y:S01]  /*2300*/  BPT.TRAP 0x1 ;  /* 0x000000040000795c */ /* 0x000fe20000300000 */
.L_x_31:
[----:B------:R-:W-:Y:S01]  /*2310*/  UIADD3 UR6, UR6, 0x1, URZ ;  /* 0x0000000106067890 */ /* 0x000fe2000fffe03f */
[C---:B------:R-:W-:Y:S01]  /*2320*/  ISETP.GT.AND P2, PT, R0.reuse, 0x1, PT ;  /* 0x000000010000780c */ /* 0x040fe20003f44270 */
[----:B------:R-:W-:Y:S02]  /*2330*/  VIADD R3, R3, 0x1 ;  /* 0x0000000103037836 */ /* 0x000fe40000000000 */
[----:B------:R-:W-:Y:S01]  /*2340*/  UISETP.NE.AND UP0, UPT, UR6, 0x5, UPT ;  /* 0x000000050600788c */ /* 0x000fe2000bf05270 */
[----:B------:R-:W-:Y:S02]  /*2350*/  VIADD R0, R0, 0xffffffff ;  /* 0xffffffff00007836 */ /* 0x000fe40000000000 */
[C---:B------:R-:W-:Y:S01]  /*2360*/  ISETP.NE.AND P1, PT, R3.reuse, 0x5, PT ;  /* 0x000000050300780c */ /* 0x040fe20003f25270 */
[----:B------:R-:W-:Y:S02]  /*2370*/  USEL UR7, URZ, 0x1, UP0 ;  /* 0x000000013f077887 */ /* 0x000fe40008000000 */
[----:B------:R-:W-:Y:S01]  /*2380*/  USEL UR6, UR6, URZ, UP0 ;  /* 0x0000003f06067287 */ /* 0x000fe20008000000 */
[----:B------:R-:W-:-:S03]  /*2390*/  SEL R3, R3, RZ, P1 ;  /* 0x000000ff03037207 */ /* 0x000fc60000800000 */
[----:B------:R-:W-:Y:S01]  /*23a0*/  LOP3.LUT R6, R6, UR7, RZ, 0x3c, !PT ;  /* 0x0000000706067c12 */ /* 0x000fe2000f8e3cff */
[----:B------:R-:W-:Y:S07]  /*23b0*/  @P2 BRA `(.L_x_32) ;  /* 0xfffffff800802947 */ /* 0x000fee000383ffff */
.L_x_25:
[----:B-12---:R-:W1:Y:S01]  /*23c0*/  LDC R0, c[0x0][0x28c] ;  /* 0x0000a300ff007b82 */ /* 0x006e620000000800 */
[----:B------:R2:W-:Y:S01]  /*23d0*/  SYNCS.ARRIVE.TRANS64.A1T0 RZ, [R160+UR45], RZ ;  /* 0x000000ffa0ff79a7 */ /* 0x0005e2000810002d */
[----:B-1----:R-:W-:-:S13]  /*23e0*/  ISETP.GE.AND P1, PT, R0, 0x1, PT ;  /* 0x000000010000780c */ /* 0x002fda0003f26270 */
[----:B--2---:R-:W-:Y:S05]  /*23f0*/  @!P1 BRA `(.L_x_33) ;  /* 0x0000000000449947 */ /* 0x004fea0003800000 */
[----:B------:R-:W-:Y:S05]  /*2400*/  @!P0 BRA `(.L_x_34) ;  /* 0x0000000000048947 */ /* 0x000fea0003800000 */
[----:B------:R-:W-:Y:S01]  /*2410*/  BPT.TRAP 0x1 ;  /* 0x000000040000795c */ /* 0x000fe20000300000 */
.L_x_34:
[----:B------:R-:W-:-:S13]  /*2420*/  ISETP.NE.AND P0, PT, R155, RZ, PT ;  /* 0x000000ff9b00720c */ /* 0x000fda0003f05270 */
[----:B------:R-:W-:-:S05]  /*2430*/  VOTEU.ANY UP0, P0 ;  /* 0x00000000003f7886 */ /* 0x000fca0000000100 */
[----:B------:R-:W-:-:S06]  /*2440*/  @UP0 UIADD3 UR4, UR43, UR38, URZ ;  /* 0x000000262b040290 */ /* 0x000fcc000fffe03f */
[----:B------:R-:W-:Y:S02]  /*2450*/  IMAD.U32 R4, RZ, RZ, UR4 ;  /* 0x00000004ff047e24 */ /* 0x000fe4000f8e00ff */
[----:B------:R-:W-:Y:S02]  /*2460*/  IMAD.U32 R3, RZ, RZ, UR4 ;  /* 0x00000004ff037e24 */ /* 0x000fe4000f8e00ff */
[----:B------:R-:W-:-:S05]  /*2470*/  @P0 IMAD.WIDE.U32 R4, R4, -0x33333333, RZ ;  /* 0xcccccccd04040825 */ /* 0x000fca00078e00ff */
[----:B------:R-:W-:-:S05]  /*2480*/  @P0 SHF.R.U32.HI R0, RZ, 0x2, R5 ;  /* 0x00000002ff000819 */ /* 0x000fca0000011605 */
[----:B------:R-:W-:-:S05]  /*2490*/  @P0 IMAD R0, R0, -0x5, R3 ;  /* 0xfffffffb00000824 */ /* 0x000fca00078e0203 */
[----:B------:R-:W-:-:S05]  /*24a0*/  @P0 LEA R0, R0, UR41, 0x3 ;  /* 0x0000002900000c11 */ /* 0x000fca000f8e18ff */
[----:B------:R-:W-:-:S05]  /*24b0*/  @P0 VIADD R3, R0, 0x28 ;  /* 0x0000002800030836 */ /* 0x000fca0000000000 */
[----:B------:R-:W-:-:S04]  /*24c0*/  @P0 PRMT R3, R152, 0x654, R3 ;  /* 0x0000065498030816 */ /* 0x000fc80000000003 */
[----:B------:R1:W-:Y:S01]  /*24d0*/  @P0 SYNCS.ARRIVE.TRANS64.RED.A1T0 RZ, [R3+URZ], RZ ;  /* 0x000000ff03ff09a7 */ /* 0x0003e2000810043f */
[----:B------:R-:W-:-:S13]  /*24e0*/  ISETP.GT.U32.AND P0, PT, R16, 0x1, PT ;  /* 0x000000011000780c */ /* 0x000fda0003f04070 */
[----:B-1----:R-:W-:Y:S05]  /*24f0*/  @P0 BRA `(.L_x_33) ;  /* 0x0000000000040947 */ /* 0x002fea0003800000 */
[----:B------:R-:W-:Y:S01]  /*2500*/  BPT.TRAP 0x1 ;  /* 0x000000040000795c */ /* 0x000fe20000300000 */
.L_x_33:
[----:B------:R-:W-:Y:S01]  /*2510*/  SHF.L.U32 R0, R175, 0x1f, RZ ;  /* 0x0000001faf007819 */ /* 0x000fe200000006ff */
[----:B------:R-:W-:Y:S01]  /*2520*/  UIADD3 UR38, UR44, UR38, URZ ;  /* 0x000000262c267290 */ /* 0x000fe2000fffe03f */
[----:B------:R-:W1:Y:S01]  /*2530*/  LDC R15, c[0x0][0x288] ;  /* 0x0000a200ff0f7b82 */ /* 0x000e620000000800 */
[----:B------:R-:W-:Y:S01]  /*2540*/  UISETP.GE.U32.AND UP1, UPT, UR44, 0x5, UPT ;  /* 0x000000052c00788c */ /* 0x000fe2000bf26070 */
[----:B------:R-:W-:Y:S01]  /*2550*/  IMAD.SHL.U32 R8, R158, 0x2, RZ ;  /* 0x000000029e087824 */ /* 0x000fe200078e00ff */
[----:B------:R-:W-:Y:S02]  /*2560*/  UISETP.GT.U32.AND UP0, UPT, UR38, 0x4, UPT ;  /* 0x000000042600788c */ /* 0x000fe4000bf04070 */
[----:B------:R-:W-:Y:S02]  /*2570*/  UIMAD.WIDE.U32 UR4, UR38, -0x33333333, URZ ;  /* 0xcccccccd260478a5 */ /* 0x000fe4000f8e003f */
[----:B------:R-:W-:Y:S01]  /*2580*/  UISETP.LT.U32.AND UP0, UPT, UR44, 0x5, UP0 ;  /* 0x000000052c00788c */ /* 0x000fe20008701070 */
[----:B------:R-:W2:Y:S01]  /*2590*/  SYNCS.PHASECHK.TRANS64.TRYWAIT P0, [R159+UR42+0x10], R0 ;  /* 0x000010009f0075a7 */ /* 0x000ea2000800016a */
[----:B------:R-:W-:Y:S01]  /*25a0*/  USHF.R.U32.HI UR4, URZ, 0x2, UR5 ;  /* 0x000000023f047899 */ /* 0x000fe20008011605 */
[----:B------:R-:W-:Y:S01]  /*25b0*/  SHF.R.S32.HI R9, RZ, 0x1f, R8 ;  /* 0x0000001fff097819 */ /* 0x000fe20000011408 */
[----:B------:R-:W-:-:S02]  /*25c0*/  USEL UR6, URZ, 0x1, !UP0 ;  /* 0x000000013f067887 */ /* 0x000fc4000c000000 */
[----:B------:R-:W-:Y:S02]  /*25d0*/  UIMAD UR38, UR4, -0x5, UR38 ;  /* 0xfffffffb042678a4 */ /* 0x000fe4000f8e0226 */
[----:B------:R-:W-:-:S04]  /*25e0*/  ULOP3.LUT UR39, UR39, UR6, URZ, 0x3c, !UPT ;  /* 0x0000000627277292 */ /* 0x000fc8000f8e3c3f */
[----:B------:R-:W-:Y:S01]  /*25f0*/  @UP1 ULOP3.LUT UR39, UR39, 0x1, UR4, 0x78, !UPT ;  /* 0x0000000127271892 */ /* 0x000fe2000f8e7804 */
[----:B-12---:R-:W-:Y:S11]  /*2600*/  @!P0 BRA `(.L_x_35) ;  /* 0x0000009400948947 */ /* 0x006ff60003800000 */
.L_x_318:
[----:B------:R-:W-:Y:S01]  /*2610*/  IMAD.SHL.U32 R14, R19, 0x40, RZ ;  /* 0x00000040130e7824 */ /* 0x000fe200078e00ff */
[----:B------:R-:W-:Y:S01]  /*2620*/  ULDC UR6, c[0x0][0x284] ;  /* 0x0000a10000067ab9 */ /* 0x000fe20000000800 */
[----:B0-----:R-:W-:Y:S01]  /*2630*/  IMAD.SHL.U32 R12, R22, 0x100, RZ ;  /* 0x00000100160c7824 */ /* 0x001fe200078e00ff */
[----:B------:R-:W-:Y:S01]  /*2640*/  SHF.R.S32.HI R165, RZ, 0x1f, R2 ;  /* 0x0000001fffa57819 */ /* 0x000fe20000011402 */
[----:B------:R-:W-:Y:S01]  /*2650*/  ULDC.64 UR4, c[0x0][0x5d0] ;  /* 0x0001740000047ab9 */ /* 0x000fe20000000a00 */
[----:B------:R-:W-:Y:S01]  /*2660*/  ISETP.GE.AND P0, PT, R14, UR6, PT ;  /* 0x000000060e007c0c */ /* 0x000fe2000bf06270 */
[----:B------:R-:W-:Y:S01]  /*2670*/  IMAD.WIDE.U32 R4, R2, UR4, R8 ;  /* 0x0000000402047c25 */ /* 0x000fe2000f8e0008 */
[----:B------:R-:W-:Y:S02]  /*2680*/  SHF.R.S32.HI R13, RZ, 0x1f, R12 ;  /* 0x0000001fff0d7819 */ /* 0x000fe4000001140c */
[C---:B------:R-:W-:Y:S01]  /*2690*/  ISETP.GE.OR P0, PT, R12.reuse, R15, P0 ;  /* 0x0000000f0c00720c */ /* 0x040fe20000706670 */
[----:B------:R-:W-:Y:S01]  /*26a0*/  IMAD R3, R165, UR4, RZ ;  /* 0x00000004a5037c24 */ /* 0x000fe2000f8e02ff */
[----:B------:R-:W-:-:S03]  /*26b0*/  IADD3 R6, P1, R12, R4, RZ ;  /* 0x000000040c067210 */ /* 0x000fc60007f3e0ff */
[----:B------:R-:W-:-:S05]  /*26c0*/  IMAD R3, R2, UR5, R3 ;  /* 0x0000000502037c24 */ /* 0x000fca000f8e0203 */
[----:B------:R-:W-:-:S03]  /*26d0*/  IADD3.X R7, R13, R5, R3, P1, !PT ;  /* 0x000000050d077210 */ /* 0x000fc60000ffe403 */
[----:B------:R-:W-:Y:S05]  /*26e0*/  @P0 BRA `(.L_x_36) ;  /* 0x0000007c00040947 */ /* 0x000fea0003800000 */
[----:B------:R-:W0:Y:S01]  /*26f0*/  LDC.64 R10, c[0x0][0x5c8] ;  /* 0x00017200ff0a7b82 */ /* 0x000e220000000a00 */
[----:B-----5:R-:W-:Y:S01]  /*2700*/  FSETP.NEU.AND P1, PT, R154, RZ, PT ;  /* 0x000000ff9a00720b */ /* 0x020fe20003f2d000 */
[----:B------:R-:W-:Y:S01]  /*2710*/  IMAD R3, R158, -0x2, R15 ;  /* 0xfffffffe9e037824 */ /* 0x000fe200078e020f */
[----:B------:R-:W-:Y:S01]  /*2720*/  BSSY B0, `(.L_x_36) ;  /* 0x00007bd000007945 */ /* 0x000fe20003800000 */
[----:B------:R-:W-:-:S04]  /*2730*/  IMAD.WIDE R166, R19, 0x40, R156 ;  /* 0x0000004013a67825 */ /* 0x000fc800078e029c */
[----:B-1----:R-:W-:Y:S02]  /*2740*/  IMAD.IADD R0, R3, 0x1, -R12 ;  /* 0x0000000103007824 */ /* 0x002fe400078e0a0c */
[----:B------:R-:W-:-:S03]  /*2750*/  IMAD.IADD R3, R163, 0x1, -R14 ;  /* 0x00000001a3037824 */ /* 0x000fc600078e0a0e */
[----:B------:R-:W-:-:S04]  /*2760*/  ISETP.GT.AND P0, PT, R0, RZ, PT ;  /* 0x000000ff0000720c */ /* 0x000fc80003f04270 */
[----:B------:R-:W-:Y:S01]  /*2770*/  ISETP.GT.AND P3, PT, R3, RZ, P0 ;  /* 0x000000ff0300720c */ /* 0x000fe20000764270 */
[-C--:B0-----:R-:W-:Y:S02]  /*2780*/  IMAD R4, R167, R10.reuse, RZ ;  /* 0x0000000aa7047224 */ /* 0x081fe400078e02ff */
[----:B------:R-:W-:-:S04]  /*2790*/  IMAD.WIDE.U32 R6, R166, R10, R6 ;  /* 0x0000000aa6067225 */ /* 0x000fc800078e0006 */
[----:B------:R-:W-:-:S04]  /*27a0*/  IMAD R5, R166, R11, R4 ;  /* 0x0000000ba6057224 */ /* 0x000fc800078e0204 */
[----:B------:R-:W-:Y:S01]  /*27b0*/  IMAD.IADD R181, R7, 0x1, R5 ;  /* 0x0000000107b57824 */ /* 0x000fe200078e0205 */
[----:B------:R-:W-:Y:S06]  /*27c0*/  @!P1 BRA `(.L_x_37) ;  /* 0x0000005400a09947 */ /* 0x000fec0003800000 */
[----:B------:R-:W0:Y:S01]  /*27d0*/  LDC.64 R20, c[0x0][0x5b8] ;  /* 0x00016e00ff147b82 */ /* 0x000e220000000a00 */
[----:B------:R-:W-:-:S07]  /*27e0*/  ULDC.64 UR4, c[0x0][0x5c0] ;  /* 0x0001700000047ab9 */ /* 0x000fce0000000a00 */
[----:B------:R-:W1:Y:S08]  /*27f0*/  LDC.64 R168, c[0x0][0x5b0] ;  /* 0x00016c00ffa87b82 */ /* 0x000e700000000a00 */
[----:B------:R-:W2:Y:S01]  /*2800*/  LDC.64 R14, c[0x0][0x5a8] ;  /* 0x00016a00ff0e7b82 */ /* 0x000ea20000000a00 */
[-C--:B0-----:R-:W-:Y:S02]  /*2810*/  IMAD R7, R165, R20.reuse, RZ ;  /* 0x00000014a5077224 */ /* 0x081fe400078e02ff */
[----:B------:R-:W-:-:S04]  /*2820*/  IMAD.WIDE.U32 R4, R2, R20, R8 ;  /* 0x0000001402047225 */ /* 0x000fc800078e0008 */
[----:B------:R-:W-:Y:S01]  /*2830*/  IMAD R177, R2, R21, R7 ;  /* 0x0000001502b17224 */ /* 0x000fe200078e0207 */
[----:B------:R-:W-:Y:S01]  /*2840*/  IADD3 R164, P1, R12, R4, RZ ;  /* 0x000000040ca47210 */ /* 0x000fe20007f3e0ff */
[----:B-1----:R-:W-:-:S03]  /*2850*/  IMAD R4, R167, R168, RZ ;  /* 0x000000a8a7047224 */ /* 0x002fc600078e02ff */
[----:B------:R-:W-:Y:S01]  /*2860*/  IADD3.X R165, R13, R5, R177, P1, !PT ;  /* 0x000000050da57210 */ /* 0x000fe20000ffe4b1 */
[C---:B------:R-:W-:Y:S02]  /*2870*/  IMAD R179, R166.reuse, R169, R4 ;  /* 0x000000a9a6b37224 */ /* 0x040fe400078e0204 */
[----:B------:R-:W-:-:S04]  /*2880*/  IMAD.WIDE.U32 R4, R166, R168, R164 ;  /* 0x000000a8a6047225 */ /* 0x000fc800078e00a4 */
[----:B------:R-:W-:Y:S01]  /*2890*/  IMAD.IADD R5, R5, 0x1, R179 ;  /* 0x0000000105057824 */ /* 0x000fe200078e02b3 */
[----:B--2---:R-:W-:-:S04]  /*28a0*/  LEA R170, P1, R4, R14, 0x1 ;  /* 0x0000000e04aa7211 */ /* 0x004fc800078208ff */
[----:B------:R-:W-:-:S05]  /*28b0*/  LEA.HI.X R171, R4, R15, R5, 0x1, P1 ;  /* 0x0000000f04ab7211 */ /* 0x000fca00008f0c05 */
[----:B------:R0:W2:Y:S01]  /*28c0*/  @P3 LDG.E.LTC128B.U16 R19, desc[UR36][R170.64] ;  /* 0x00000024aa133981 */ /* 0x0000a2000c1e1520 */
[----:B------:R-:W-:Y:S01]  /*28d0*/  IMAD.WIDE.U32 R4, R166, R168, R12 ;  /* 0x000000a8a6047225 */ /* 0x000fe200078e000c */
[----:B------:R-:W-:Y:S02]  /*28e0*/  BSSY B1, `(.L_x_38) ;  /* 0x0000014000017945 */ /* 0x000fe40003800000 */
[----:B------:R-:W-:-:S04]  /*28f0*/  IADD3 R172, P1, R8, R4, RZ ;  /* 0x0000000408ac7210 */ /* 0x000fc80007f3e0ff */
[----:B------:R-:W-:Y:S01]  /*2900*/  IADD3.X R173, R9, R179, R5, P1, !PT ;  /* 0x000000b309ad7210 */ /* 0x000fe20000ffe405 */
[----:B0-----:R-:W-:Y:S01]  /*2910*/  IMAD.SHL.U32 R170, R168, 0x8, RZ ;  /* 0x00000008a8aa7824 */ /* 0x001fe200078e00ff */
[----:B------:R-:W-:Y:S02]  /*2920*/  LEA R4, P1, R6, UR4, 0x1 ;  /* 0x0000000406047c11 */ /* 0x000fe4000f8208ff */
[----:B------:R-:W-:Y:S01]  /*2930*/  SHF.L.U64.HI R171, R168, 0x3, R169 ;  /* 0x00000003a8ab7819 */ /* 0x000fe200000102a9 */
[----:B------:R-:W-:Y:S01]  /*2940*/  IMAD.WIDE.U32 R172, R2, R20, R172 ;  /* 0x0000001402ac7225 */ /* 0x000fe200078e00ac */
[----:B------:R-:W-:Y:S02]  /*2950*/  LEA.HI.X R5, R6, UR5, R181, 0x1, P1 ;  /* 0x0000000506057c11 */ /* 0x000fe400088f0cb5 */
[----:B------:R-:W-:Y:S02]  /*2960*/  ISETP.GT.AND P1, PT, R0, 0x1, PT ;  /* 0x000000010000780c */ /* 0x000fe40003f24270 */
[----:B------:R-:W-:-:S02]  /*2970*/  LEA R6, P4, R172, R14, 0x1 ;  /* 0x0000000eac067211 */ /* 0x000fc400078808ff */
[----:B------:R-:W-:Y:S01]  /*2980*/  ISETP.GT.AND P2, PT, R3, RZ, P1 ;  /* 0x000000ff0300720c */ /* 0x000fe20000f44270 */
[----:B--2---:R-:W-:-:S04]  /*2990*/  IMAD.U32 R7, R19, 0x10000, RZ ;  /* 0x0001000013077824 */ /* 0x004fc800078e00ff */
[----:B------:R-:W-:-:S04]  /*29a0*/  FMUL R7, R7, R154 ;  /* 0x0000009a07077220 */ /* 0x000fc80000400000 */
[----:B------:R-:W-:-:S05]  /*29b0*/  FFMA R7, R24, R153, R7 ;  /* 0x0000009918077223 */ /* 0x000fca0000000007 */
[----:B------:R-:W-:Y:S01]  /*29c0*/  F2FP.BF16.F32.PACK_AB R21, RZ, R7 ;  /* 0x00000007ff15723e */ /* 0x000fe200000010ff */
[----:B------:R-:W-:-:S04]  /*29d0*/  IMAD.IADD R7, R177, 0x1, R173 ;  /* 0x00000001b1077824 */ /* 0x000fc800078e02ad */
[----:B------:R0:W-:Y:S01]  /*29e0*/  @P3 STG.E.U16 desc[UR36][R4.64], R21 ;  /* 0x0000001504003986 */ /* 0x0001e2000c101524 */
[----:B------:R-:W-:Y:S01]  /*29f0*/  LEA.HI.X R7, R172, R15, R7, 0x1, P4 ;  /* 0x0000000fac077211 */ /* 0x000fe200020f0c07 */
[----:B------:R-:W-:Y:S06]  /*2a00*/  @!P2 BRA `(.L_x_39) ;  /* 0x000000000004a947 */ /* 0x000fec0003800000 */
[----:B------:R1:W5:Y:S02]  /*2a10*/  LDG.E.LTC128B.U16 R19, desc[UR36][R6.64+0x2] ;  /* 0x0000022406137981 */ /* 0x000364000c1e1520 */
.L_x_39:
[----:B------:R-:W-:Y:S05]  /*2a20*/  BSYNC B1 ;  /* 0x0000000000017941 */ /* 0x000fea0003800000 */
.L_x_38:
[----:B0----5:R-:W-:Y:S01]  /*2a30*/  IMAD.U32 R21, R19, 0x10000, RZ ;  /* 0x0001000013157824 */ /* 0x021fe200078e00ff */
[----:B------:R-:W-:Y:S01]  /*2a40*/  ISETP.GT.AND P0, PT, R3, 0x8, P0 ;  /* 0x000000080300780c */ /* 0x000fe20000704270 */
[----:B------:R-:W-:-:S04]  /*2a50*/  IMAD.WIDE.U32 R170, R166, R168, R170 ;  /* 0x000000a8a6aa7225 */ /* 0x000fc800078e00aa */
[----:B------:R-:W-:Y:S01]  /*2a60*/  FMUL R22, R21, R154 ;  /* 0x0000009a15167220 */ /* 0x000fe20000400000 */
[----:B------:R-:W-:Y:S01]  /*2a70*/  IMAD.IADD R179, R179, 0x1, R171 ;  /* 0x00000001b3b37824 */ /* 0x000fe200078e02ab */
[----:B------:R-:W-:Y:S02]  /*2a80*/  IADD3 R21, P3, R164, R170, RZ ;  /* 0x000000aaa4157210 */ /* 0x000fe40007f7e0ff */
[----:B------:R-:W-:-:S03]  /*2a90*/  FFMA R22, R25, R153, R22 ;  /* 0x0000009919167223 */ /* 0x000fc60000000016 */
[----:B------:R-:W-:Y:S01]  /*2aa0*/  IMAD.X R164, R179, 0x1, R165, P3 ;  /* 0x00000001b3a47824 */ /* 0x000fe200018e06a5 */
[C---:B------:R-:W-:Y:S02]  /*2ab0*/  LEA R24, P3, R21.reuse, R14, 0x1 ;  /* 0x0000000e15187211 */ /* 0x040fe400078608ff */
[----:B------:R-:W-:Y:S02]  /*2ac0*/  F2FP.BF16.F32.PACK_AB R22, RZ, R22 ;  /* 0x00000016ff16723e */ /* 0x000fe400000010ff */
[----:B------:R-:W-:Y:S02]  /*2ad0*/  LEA.HI.X R25, R21, R15, R164, 0x1, P3 ;  /* 0x0000000f15197211 */ /* 0x000fe400018f0ca4 */
[----:B------:R-:W-:Y:S02]  /*2ae0*/  PRMT R21, R22, 0x7610, R21 ;  /* 0x0000761016157816 */ /* 0x000fe40000000015 */
[----:B------:R-:W-:-:S03]  /*2af0*/  PRMT R22, R19, 0x7610, R22 ;  /* 0x0000761013167816 */ /* 0x000fc60000000016 */
[----:B------:R0:W-:Y:S04]  /*2b00*/  @P2 STG.E.U16 desc[UR36][R4.64+0x2], R21 ;  /* 0x0000021504002986 */ /* 0x0001e8000c101524 */
[----:B------:R-:W2:Y:S01]  /*2b10*/  @P0 LDG.E.LTC128B.U16 R22, desc[UR36][R24.64] ;  /* 0x0000002418160981 */ /* 0x000ea2000c1e1520 */
[----:B------:R-:W-:Y:S01]  /*2b20*/  IADD3 R8, P2, P3, R8, R170, R12 ;  /* 0x000000aa08087210 */ /* 0x000fe20007b5e00c */
[----:B------:R-:W-:Y:S01]  /*2b30*/  BSSY B1, `(.L_x_40) ;  /* 0x0000011000017945 */ /* 0x000fe20003800000 */
[C---:B------:R-:W-:Y:S02]  /*2b40*/  SHF.L.U64.HI R11, R10.reuse, 0x4, R11 ;  /* 0x000000040a0b7819 */ /* 0x040fe4000001020b */
[----:B------:R-:W-:Y:S02]  /*2b50*/  IADD3.X R9, R9, R179, R13, P2, P3 ;  /* 0x000000b309097210 */ /* 0x000fe400017e640d */
[----:B------:R-:W-:-:S02]  /*2b60*/  LEA R10, P2, R10, R4, 0x4 ;  /* 0x000000040a0a7211 */ /* 0x000fc400078420ff */
[----:B------:R-:W-:Y:S01]  /*2b70*/  ISETP.GT.AND P1, PT, R3, 0x8, P1 ;  /* 0x000000080300780c */ /* 0x000fe20000f24270 */
[----:B0-----:R-:W-:-:S04]  /*2b80*/  IMAD.WIDE.U32 R20, R2, R20, R8 ;  /* 0x0000001402147225 */ /* 0x001fc800078e0008 */
[----:B------:R-:W-:Y:S01]  /*2b90*/  IMAD.X R11, R11, 0x1, R5, P2 ;  /* 0x000000010b0b7824 */ /* 0x000fe200010e0605 */
[----:B------:R-:W-:Y:S01]  /*2ba0*/  LEA R8, P3, R20, R14, 0x1 ;  /* 0x0000000e14087211 */ /* 0x000fe200078608ff */
[----:B------:R-:W-:-:S05]  /*2bb0*/  IMAD.IADD R2, R177, 0x1, R21 ;  /* 0x00000001b1027824 */ /* 0x000fca00078e0215 */
[----:B------:R-:W-:Y:S01]  /*2bc0*/  LEA.HI.X R9, R20, R15, R2, 0x1, P3 ;  /* 0x0000000f14097211 */ /* 0x000fe200018f0c02 */
[----:B--2---:R-:W-:-:S04]  /*2bd0*/  IMAD.U32 R19, R22, 0x10000, RZ ;  /* 0x0001000016137824 */ /* 0x004fc800078e00ff */
[----:B------:R-:W-:-:S04]  /*2be0*/  FMUL R19, R19, R154 ;  /* 0x0000009a13137220 */ /* 0x000fc80000400000 */
[----:B------:R-:W-:-:S05]  /*2bf0*/  FFMA R19, R26, R153, R19 ;  /* 0x000000991a137223 */ /* 0x000fca0000000013 */
[----:B------:R-:W-:-:S05]  /*2c00*/  F2FP.BF16.F32.PACK_AB R19, RZ, R19 ;  /* 0x00000013ff13723e */ /* 0x000fca00000010ff */
[----:B------:R0:W-:Y:S01]  /*2c10*/  @P0 STG.E.U16 desc[UR36][R10.64], R19 ;  /* 0x000000130a000986 */ /* 0x0001e2000c101524 */
[----:B------:R-:W-:Y:S05]  /*2c20*/  @!P1 BRA `(.L_x_41) ;  /* 0x0000000000049947 */ /* 0x000fea0003800000 */
[----:B------:R2:W5:Y:S02]  /*2c30*/  LDG.E.LTC128B.U16 R22, desc[UR36][R8.64+0x2] ;  /* 0x0000022408167981 */ /* 0x000564000c1e1520 */
.L_x_41:
[----:B------:R-:W-:Y:S05]  /*2c40*/  BSYNC B1 ;  /* 0x0000000000017941 */ /* 0x000fea0003800000 */
.L_x_40:
[----:B-----5:R-:W-:Y:S01]  /*2c50*/  IMAD.U32 R13, R22, 0x10000, RZ ;  /* 0x00010000160d7824 */ /* 0x020fe200078e00ff */
[----:B------:R-:W-:Y:S01]  /*2c60*/  ISETP.GT.AND P0, PT, R0, 0x8, PT ;  /* 0x000000080000780c */ /* 0x000fe20003f04270 */
[----:B------:R-:W-:Y:S02]  /*2c70*/  BSSY B1, `(.L_x_42) ;  /* 0x0000008000017945 */ /* 0x000fe40003800000 */
[----:B------:R-:W-:Y:S01]  /*2c80*/  FMUL R2, R13, R154 ;  /* 0x0000009a0d027220 */ /* 0x000fe20000400000 */
[----:B------:R-:W-:-:S03]  /*2c90*/  ISETP.GT.AND P2, PT, R3, RZ, P0 ;  /* 0x000000ff0300720c */ /* 0x000fc60000744270 */
[----:B------:R-:W-:-:S05]  /*2ca0*/  FFMA R2, R27, R153, R2 ;  /* 0x000000991b027223 */ /* 0x000fca0000000002 */
[----:B------:R-:W-:-:S05]  /*2cb0*/  F2FP.BF16.F32.PACK_AB R2, RZ, R2 ;  /* 0x00000002ff02723e */ /* 0x000fca00000010ff */
[----:B------:R3:W-:Y:S01]  /*2cc0*/  @P1 STG.E.U16 desc[UR36][R10.64+0x2], R2 ;  /* 0x000002020a001986 */ /* 0x0007e2000c101524 */
[----:B------:R-:W-:Y:S05]  /*2cd0*/  @!P2 BRA `(.L_x_43) ;  /* 0x000000000004a947 */ /* 0x000fea0003800000 */
[----:B------:R4:W5:Y:S02]  /*2ce0*/  LDG.E.LTC128B.U16 R22, desc[UR36][R6.64+0x10] ;  /* 0x0000102406167981 */ /* 0x000964000c1e1520 */
.L_x_43:
[----:B------:R-:W-:Y:S05]  /*2cf0*/  BSYNC B1 ;  /* 0x0000000000017941 */ /* 0x000fea0003800000 */
.L_x_42:
        /* <DEDUP_REMOVED lines=10> */
.L_x_45:
[----:B------:R-:W-:Y:S05]  /*2da0*/  BSYNC B1 ;  /* 0x0000000000017941 */ /* 0x000fea0003800000 */
.L_x_44:
[----:B0----5:R-:W-:Y:S01]  /*2db0*/  IMAD.U32 R13, R22, 0x10000, RZ ;  /* 0x00010000160d7824 */ /* 0x021fe200078e00ff */
[----:B------:R-:W-:Y:S01]  /*2dc0*/  ISETP.GT.AND P0, PT, R3, 0x8, P0 ;  /* 0x000000080300780c */ /* 0x000fe20000704270 */
[----:B------:R-:W-:Y:S02]  /*2dd0*/  BSSY B1, `(.L_x_46) ;  /* 0x0000007000017945 */ /* 0x000fe40003800000 */
[----:B---3--:R-:W-:-:S04]  /*2de0*/  FMUL R2, R13, R154 ;  /* 0x0000009a0d027220 */ /* 0x008fc80000400000 */
[----:B------:R-:W-:-:S05]  /*2df0*/  FFMA R2, R29, R153, R2 ;  /* 0x000000991d027223 */ /* 0x000fca0000000002 */
[----:B------:R-:W-:-:S05]  /*2e00*/  F2FP.BF16.F32.PACK_AB R2, RZ, R2 ;  /* 0x00000002ff02723e */ /* 0x000fca00000010ff */
[----:B------:R0:W-:Y:S01]  /*2e10*/  @P3 STG.E.U16 desc[UR36][R4.64+0x12], R2 ;  /* 0x0000120204003986 */ /* 0x0001e2000c101524 */
[----:B------:R-:W-:Y:S05]  /*2e20*/  @!P0 BRA `(.L_x_47) ;  /* 0x0000000000048947 */ /* 0x000fea0003800000 */
[----:B------:R3:W5:Y:S02]  /*2e30*/  LDG.E.LTC128B.U16 R22, desc[UR36][R8.64+0x10] ;  /* 0x0000102408167981 */ /* 0x000764000c1e1520 */
.L_x_47:
[----:B------:R-:W-:Y:S05]  /*2e40*/  BSYNC B1 ;  /* 0x0000000000017941 */ /* 0x000fea0003800000 */
.L_x_46:
[----:B-----5:R-:W-:Y:S01]  /*2e50*/  IMAD.U32 R13, R22, 0x10000, RZ ;  /* 0x00010000160d7824 */ /* 0x020fe200078e00ff */
[----:B------:R-:W-:Y:S01]  /*2e60*/  ISETP.GT.AND P1, PT, R3, 0x8, P1 ;  /* 0x000000080300780c */ /* 0x000fe20000f24270 */
[----:B------:R-:W-:Y:S02]  /*2e70*/  BSSY B1, `(.L_x_48) ;  /* 0x0000007000017945 */ /* 0x000fe40003800000 */
[----:B------:R-:W-:-:S04]  /*2e80*/  FMUL R13, R13, R154 ;  /* 0x0000009a0d0d7220 */ /* 0x000fc80000400000 */
[----:B------:R-:W-:-:S05]  /*2e90*/  FFMA R13, R30, R153, R13 ;  /* 0x000000991e0d7223 */ /* 0x000fca000000000d */
[----:B------:R-:W-:-:S05]  /*2ea0*/  F2FP.BF16.F32.PACK_AB R13, RZ, R13 ;  /* 0x0000000dff0d723e */ /* 0x000fca00000010ff */
[----:B------:R0:W-:Y:S01]  /*2eb0*/  @P0 STG.E.U16 desc[UR36][R10.64+0x10], R13 ;  /* 0x0000100d0a000986 */ /* 0x0001e2000c101524 */
[----:B------:R-:W-:Y:S05]  /*2ec0*/  @!P1 BRA `(.L_x_49) ;  /* 0x0000000000049947 */ /* 0x000fea0003800000 */
[----:B------:R0:W5:Y:S02]  /*2ed0*/  LDG.E.LTC128B.U16 R22, desc[UR36][R8.64+0x12] ;  /* 0x0000122408167981 */ /* 0x000164000c1e1520 */
.L_x_49:
[----:B------:R-:W-:Y:S05]  /*2ee0*/  BSYNC B1 ;  /* 0x0000000000017941 */ /* 0x000fea0003800000 */
.L_x_48:
[----:B0----5:R-:W-:Y:S01]  /*2ef0*/  IMAD.U32 R13, R22, 0x10000, RZ ;  /* 0x00010000160d7824 */ /* 0x021fe200078e00ff */
        /* <DEDUP_REMOVED lines=9> */
.L_x_51:
[----:B------:R-:W-:Y:S05]  /*2f90*/  BSYNC B1 ;  /* 0x0000000000017941 */ /* 0x000fea0003800000 */
.L_x_50:
        /* <DEDUP_REMOVED lines=10> */
.L_x_53:
[----:B------:R-:W-:Y:S05]  /*3040*/  BSYNC B1 ;  /* 0x0000000000017941 */ /* 0x000fea0003800000 */
.L_x_52:
[----:B0----5:R-:W-:Y:S01]  /*3050*/  IMAD.U32 R13, R22, 0x10000, RZ ;  /* 0x00010000160d7824 */ /* 0x021fe200078e00ff */
        /* <DEDUP_REMOVED lines=8> */
.L_x_55:
[----:B------:R-:W-:Y:S05]  /*30e0*/  BSYNC B1 ;  /* 0x0000000000017941 */ /* 0x000fea0003800000 */
.L_x_54:
        /* <DEDUP_REMOVED lines=9> */
.L_x_57:
[----:B------:R-:W-:Y:S05]  /*3180*/  BSYNC B1 ;  /* 0x0000000000017941 */ /* 0x000fea0003800000 */
.L_x_56:
        /* <DEDUP_REMOVED lines=10> */
.L_x_59:
[----:B------:R-:W-:Y:S05]  /*3230*/  BSYNC B1 ;  /* 0x0000000000017941 */ /* 0x000fea0003800000 */
.L_x_58:
        /* <DEDUP_REMOVED lines=10> */
.L_x_61:
[----:B------:R-:W-:Y:S05]  /*32e0*/  BSYNC B1 ;  /* 0x0000000000017941 */ /* 0x000fea0003800000 */
.L_x_60:
        /* <DEDUP_REMOVED lines=9> */
.L_x_63:
[----:B------:R-:W-:Y:S05]  /*3380*/  BSYNC B1 ;  /* 0x0000000000017941 */ /* 0x000fea0003800000 */
.L_x_62:
        /* <DEDUP_REMOVED lines=9> */
.L_x_65:
[----:B------:R-:W-:Y:S05]  /*3420*/  BSYNC B1 ;  /* 0x0000000000017941 */ /* 0x000fea0003800000 */
.L_x_64:
        /* <DEDUP_REMOVED lines=10> */
.L_x_67:
[----:B------:R-:W-:Y:S05]  /*34d0*/  BSYNC B1 ;  /* 0x0000000000017941 */ /* 0x000fea0003800000 */
.L_x_66:
        /* <DEDUP_REMOVED lines=10> */
.L_x_69:
[----:B------:R-:W-:Y:S05]  /*3580*/  BSYNC B1 ;  /* 0x0000000000017941 */ /* 0x000fea0003800000 */
.L_x_68:
        /* <DEDUP_REMOVED lines=9> */
.L_x_71:
[----:B------:R-:W-:Y:S05]  /*3620*/  BSYNC B1 ;  /* 0x0000000000017941 */ /* 0x000fea0003800000 */
.L_x_70:
        /* <DEDUP_REMOVED lines=9> */
.L_x_73:
[----:B------:R-:W-:Y:S05]  /*36c0*/  BSYNC B1 ;  /* 0x0000000000017941 */ /* 0x000fea0003800000 */
.L_x_72:
        /* <DEDUP_REMOVED lines=10> */
.L_x_75:
[----:B------:R-:W-:Y:S05]  /*3770*/  BSYNC B1 ;  /* 0x0000000000017941 */ /* 0x000fea0003800000 */
.L_x_74:
        /* <DEDUP_REMOVED lines=10> */
.L_x_77:
[----:B------:R-:W-:Y:S05]  /*3820*/  BSYNC B1 ;  /* 0x0000000000017941 */ /* 0x000fea0003800000 */
.L_x_76:
        /* <DEDUP_REMOVED lines=9> */
.L_x_79:
[----:B------:R-:W-:Y:S05]  /*38c0*/  BSYNC B1 ;  /* 0x0000000000017941 */ /* 0x000fea0003800000 */
.L_x_78:
        /* <DEDUP_REMOVED lines=9> */
.L_x_81:
[----:B------:R-:W-:Y:S05]  /*3960*/  BSYNC B1 ;  /* 0x0000000000017941 */ /* 0x000fea0003800000 */
.L_x_80:
        /* <DEDUP_REMOVED lines=10> */
.L_x_83:
[----:B------:R-:W-:Y:S05]  /*3a10*/  BSYNC B1 ;  /* 0x0000000000017941 */ /* 0x000fea0003800000 */
.L_x_82:
        /* <DEDUP_REMOVED lines=10> */
.L_x_85:
[----:B------:R-:W-:Y:S05]  /*3ac0*/  BSYNC B1 ;  /* 0x0000000000017941 */ /* 0x000fea0003800000 */
.L_x_84:
        /* <DEDUP_REMOVED lines=9> */
.L_x_87:
[----:B------:R-:W-:Y:S05]  /*3b60*/  BSYNC B1 ;  /* 0x0000000000017941 */ /* 0x000fea0003800000 */
.L_x_86:
        /* <DEDUP_REMOVED lines=9> */
.L_x_89:
[----:B------:R-:W-:Y:S05]  /*3c00*/  BSYNC B1 ;  /* 0x0000000000017941 */ /* 0x000fea0003800000 */
.L_x_88:
        /* <DEDUP_REMOVED lines=10> */
.L_x_91:
[----:B------:R-:W-:Y:S05]  /*3cb0*/  BSYNC B1 ;  /* 0x0000000000017941 */ /* 0x000fea0003800000 */
.L_x_90:
        /* <DEDUP_REMOVED lines=10> */
.L_x_93:
[----:B------:R-:W-:Y:S05]  /*3d60*/  BSYNC B1 ;  /* 0x0000000000017941 */ /* 0x000fea0003800000 */
.L_x_92:
        /* <DEDUP_REMOVED lines=9> */
.L_x_95:
[----:B------:R-:W-:Y:S05]  /*3e00*/  BSYNC B1 ;  /* 0x0000000000017941 */ /* 0x000fea0003800000 */
.L_x_94:
        /* <DEDUP_REMOVED lines=9> */
.L_x_97:
[----:B------:R-:W-:Y:S05]  /*3ea0*/  BSYNC B1 ;  /* 0x0000000000017941 */ /* 0x000fea0003800000 */
.L_x_96:
        /* <DEDUP_REMOVED lines=10> */
.L_x_99:
[----:B------:R-:W-:Y:S05]  /*3f50*/  BSYNC B1 ;  /* 0x0000000000017941 */ /* 0x000fea0003800000 */
.L_x_98:
        /* <DEDUP_REMOVED lines=10> */
.L_x_101:
[----:B------:R-:W-:Y:S05]  /*4000*/  BSYNC B1 ;  /* 0x0000000000017941 */ /* 0x000fea0003800000 */
.L_x_100:
        /* <DEDUP_REMOVED lines=9> */
.L_x_103:
[----:B------:R-:W-:Y:S05]  /*40a0*/  BSYNC B1 ;  /* 0x0000000000017941 */ /* 0x000fea0003800000 */
.L_x_102:
        /* <DEDUP_REMOVED lines=9> */
.L_x_105:
[----:B------:R-:W-:Y:S05]  /*4140*/  BSYNC B1 ;  /* 0x0000000000017941 */ /* 0x000fea0003800000 */
.L_x_104:
        /* <DEDUP_REMOVED lines=10> */
.L_x_107:
[----:B------:R-:W-:Y:S05]  /*41f0*/  BSYNC B1 ;  /* 0x0000000000017941 */ /* 0x000fea0003800000 */
.L_x_106:
        /* <DEDUP_REMOVED lines=10> */
.L_x_109:
[----:B------:R-:W-:Y:S05]  /*42a0*/  BSYNC B1 ;  /* 0x0000000000017941 */ /* 0x000fea0003800000 */
.L_x_108:
        /* <DEDUP_REMOVED lines=9> */
.L_x_111:
[----:B------:R-:W-:Y:S05]  /*4340*/  BSYNC B1 ;  /* 0x0000000000017941 */ /* 0x000fea0003800000 */
.L_x_110:
        /* <DEDUP_REMOVED lines=9> */
.L_x_113:
[----:B------:R-:W-:Y:S05]  /*43e0*/  BSYNC B1 ;  /* 0x0000000000017941 */ /* 0x000fea0003800000 */
.L_x_112:
        /* <DEDUP_REMOVED lines=10> */
.L_x_115:
[----:B------:R-:W-:Y:S05]  /*4490*/  BSYNC B1 ;  /* 0x0000000000017941 */ /* 0x000fea0003800000 */
.L_x_114:
        /* <DEDUP_REMOVED lines=10> */
.L_x_117:
[----:B------:R-:W-:Y:S05]  /*4540*/  BSYNC B1 ;  /* 0x0000000000017941 */ /* 0x000fea0003800000 */
.L_x_116:
        /* <DEDUP_REMOVED lines=9> */
.L_x_119:
[----:B------:R-:W-:Y:S05]  /*45e0*/  BSYNC B1 ;  /* 0x0000000000017941 */ /* 0x000fea0003800000 */
.L_x_118:
        /* <DEDUP_REMOVED lines=9> */
.L_x_121:
[----:B------:R-:W-:Y:S05]  /*4680*/  BSYNC B1 ;  /* 0x0000000000017941 */ /* 0x000fea0003800000 */
.L_x_120:
        /* <DEDUP_REMOVED lines=10> */
.L_x_123:
[----:B------:R-:W-:Y:S05]  /*4730*/  BSYNC B1 ;  /* 0x0000000000017941 */ /* 0x000fea0003800000 */
.L_x_122:
        /* <DEDUP_REMOVED lines=10> */
.L_x_125:
[----:B------:R-:W-:Y:S05]  /*47e0*/  BSYNC B1 ;  /* 0x0000000000017941 */ /* 0x000fea0003800000 */
.L_x_124:
        /* <DEDUP_REMOVED lines=9> */
.L_x_127:
[----:B------:R-:W-:Y:S05]  /*4880*/  BSYNC B1 ;  /* 0x0000000000017941 */ /* 0x000fea0003800000 */
.L_x_126:
        /* <DEDUP_REMOVED lines=9> */
.L_x_129:
[----:B------:R-:W-:Y:S05]  /*4920*/  BSYNC B1 ;  /* 0x0000000000017941 */ /* 0x000fea0003800000 */
.L_x_128:
        /* <DEDUP_REMOVED lines=10> */
.L_x_131:
[----:B------:R-:W-:Y:S05]  /*49d0*/  BSYNC B1 ;  /* 0x0000000000017941 */ /* 0x000fea0003800000 */
.L_x_130:
        /* <DEDUP_REMOVED lines=10> */
.L_x_133:
[----:B------:R-:W-:Y:S05]  /*4a80*/  BSYNC B1 ;  /* 0x0000000000017941 */ /* 0x000fea0003800000 */
.L_x_132:
        /* <DEDUP_REMOVED lines=9> */
.L_x_135:
[----:B------:R-:W-:Y:S05]  /*4b20*/  BSYNC B1 ;  /* 0x0000000000017941 */ /* 0x000fea0003800000 */
.L_x_134:
        /* <DEDUP_REMOVED lines=9> */
.L_x_137:
[----:B------:R-:W-:Y:S05]  /*4bc0*/  BSYNC B1 ;  /* 0x0000000000017941 */ /* 0x000fea0003800000 */
.L_x_136:
        /* <DEDUP_REMOVED lines=10> */
.L_x_139:
[----:B------:R-:W-:Y:S05]  /*4c70*/  BSYNC B1 ;  /* 0x0000000000017941 */ /* 0x000fea0003800000 */
.L_x_138:
        /* <DEDUP_REMOVED lines=10> */
.L_x_141:
[----:B------:R-:W-:Y:S05]  /*4d20*/  BSYNC B1 ;  /* 0x0000000000017941 */ /* 0x000fea0003800000 */
.L_x_140:
        /* <DEDUP_REMOVED lines=9> */
.L_x_143:
[----:B------:R-:W-:Y:S05]  /*4dc0*/  BSYNC B1 ;  /* 0x0000000000017941 */ /* 0x000fea0003800000 */
.L_x_142:
        /* <DEDUP_REMOVED lines=9> */
.L_x_145:
[----:B------:R-:W-:Y:S05]  /*4e60*/  BSYNC B1 ;  /* 0x0000000000017941 */ /* 0x000fea0003800000 */
.L_x_144:
        /* <DEDUP_REMOVED lines=10> */
.L_x_147:
[----:B------:R-:W-:Y:S05]  /*4f10*/  BSYNC B1 ;  /* 0x0000000000017941 */ /* 0x000fea0003800000 */
.L_x_146:
        /* <DEDUP_REMOVED lines=10> */
.L_x_149:
[----:B------:R-:W-:Y:S05]  /*4fc0*/  BSYNC B1 ;  /* 0x0000000000017941 */ /* 0x000fea0003800000 */
.L_x_148:
        /* <DEDUP_REMOVED lines=9> */
.L_x_151:
[----:B------:R-:W-:Y:S05]  /*5060*/  BSYNC B1 ;  /* 0x0000000000017941 */ /* 0x000fea0003800000 */
.L_x_150:
        /* <DEDUP_REMOVED lines=9> */
.L_x_153:
[----:B------:R-:W-:Y:S05]  /*5100*/  BSYNC B1 ;  /* 0x0000000000017941 */ /* 0x000fea0003800000 */
.L_x_152:
        /* <DEDUP_REMOVED lines=10> */
.L_x_155:
[----:B------:R-:W-:Y:S05]  /*51b0*/  BSYNC B1 ;  /* 0x0000000000017941 */ /* 0x000fea0003800000 */
.L_x_154:
        /* <DEDUP_REMOVED lines=10> */
.L_x_157:
[----:B------:R-:W-:Y:S05]  /*5260*/  BSYNC B1 ;  /* 0x0000000000017941 */ /* 0x000fea0003800000 */
.L_x_156:
        /* <DEDUP_REMOVED lines=9> */
.L_x_159:
[----:B------:R-:W-:Y:S05]  /*5300*/  BSYNC B1 ;  /* 0x0000000000017941 */ /* 0x000fea0003800000 */
.L_x_158:
        /* <DEDUP_REMOVED lines=9> */
.L_x_161:
[----:B------:R-:W-:Y:S05]  /*53a0*/  BSYNC B1 ;  /* 0x0000000000017941 */ /* 0x000fea0003800000 */
.L_x_160:
        /* <DEDUP_REMOVED lines=10> */
.L_x_163:
[----:B------:R-:W-:Y:S05]  /*5450*/  BSYNC B1 ;  /* 0x0000000000017941 */ /* 0x000fea0003800000 */
.L_x_162:
        /* <DEDUP_REMOVED lines=10> */
.L_x_165:
[----:B------:R-:W-:Y:S05]  /*5500*/  BSYNC B1 ;  /* 0x0000000000017941 */ /* 0x000fea0003800000 */
.L_x_164:
        /* <DEDUP_REMOVED lines=9> */
.L_x_167:
[----:B------:R-:W-:Y:S05]  /*55a0*/  BSYNC B1 ;  /* 0x0000000000017941 */ /* 0x000fea0003800000 */
.L_x_166:
        /* <DEDUP_REMOVED lines=9> */
.L_x_169:
[----:B------:R-:W-:Y:S05]  /*5640*/  BSYNC B1 ;  /* 0x0000000000017941 */ /* 0x000fea0003800000 */
.L_x_168:
        /* <DEDUP_REMOVED lines=10> */
.L_x_171:
[----:B------:R-:W-:Y:S05]  /*56f0*/  BSYNC B1 ;  /* 0x0000000000017941 */ /* 0x000fea0003800000 */
.L_x_170:
        /* <DEDUP_REMOVED lines=10> */
.L_x_173:
[----:B------:R-:W-:Y:S05]  /*57a0*/  BSYNC B1 ;  /* 0x0000000000017941 */ /* 0x000fea0003800000 */
.L_x_172:
        /* <DEDUP_REMOVED lines=9> */
.L_x_175:
[----:B------:R-:W-:Y:S05]  /*5840*/  BSYNC B1 ;  /* 0x0000000000017941 */ /* 0x000fea0003800000 */
.L_x_174:
        /* <DEDUP_REMOVED lines=9> */
.L_x_177:
[----:B------:R-:W-:Y:S05]  /*58e0*/  BSYNC B1 ;  /* 0x0000000000017941 */ /* 0x000fea0003800000 */
.L_x_176:
        /* <DEDUP_REMOVED lines=10> */
.L_x_179:
[----:B------:R-:W-:Y:S05]  /*5990*/  BSYNC B1 ;  /* 0x0000000000017941 */ /* 0x000fea0003800000 */
.L_x_178:
        /* <DEDUP_REMOVED lines=10> */
.L_x_181:
[----:B------:R-:W-:Y:S05]  /*5a40*/  BSYNC B1 ;  /* 0x0000000000017941 */ /* 0x000fea0003800000 */
.L_x_180:
        /* <DEDUP_REMOVED lines=9> */
.L_x_183:
[----:B------:R-:W-:Y:S05]  /*5ae0*/  BSYNC B1 ;  /* 0x0000000000017941 */ /* 0x000fea0003800000 */
.L_x_182:
        /* <DEDUP_REMOVED lines=9> */
.L_x_185:
[----:B------:R-:W-:Y:S05]  /*5b80*/  BSYNC B1 ;  /* 0x0000000000017941 */ /* 0x000fea0003800000 */
.L_x_184:
        /* <DEDUP_REMOVED lines=10> */
.L_x_187:
[----:B------:R-:W-:Y:S05]  /*5c30*/  BSYNC B1 ;  /* 0x0000000000017941 */ /* 0x000fea0003800000 */
.L_x_186:
        /* <DEDUP_REMOVED lines=10> */
.L_x_189:
[----:B------:R-:W-:Y:S05]  /*5ce0*/  BSYNC B1 ;  /* 0x0000000000017941 */ /* 0x000fea0003800000 */
.L_x_188:
        /* <DEDUP_REMOVED lines=9> */
.L_x_191:
[----:B------:R-:W-:Y:S05]  /*5d80*/  BSYNC B1 ;  /* 0x0000000000017941 */ /* 0x000fea0003800000 */
.L_x_190:
        /* <DEDUP_REMOVED lines=9> */
.L_x_193:
[----:B------:R-:W-:Y:S05]  /*5e20*/  BSYNC B1 ;  /* 0x0000000000017941 */ /* 0x000fea0003800000 */
.L_x_192:
        /* <DEDUP_REMOVED lines=10> */
.L_x_195:
[----:B------:R-:W-:Y:S05]  /*5ed0*/  BSYNC B1 ;  /* 0x0000000000017941 */ /* 0x000fea0003800000 */
.L_x_194:
        /* <DEDUP_REMOVED lines=10> */
.L_x_197:
[----:B------:R-:W-:Y:S05]  /*5f80*/  BSYNC B1 ;  /* 0x0000000000017941 */ /* 0x000fea0003800000 */
.L_x_196:
        /* <DEDUP_REMOVED lines=9> */
.L_x_199:
[----:B------:R-:W-:Y:S05]  /*6020*/  BSYNC B1 ;  /* 0x0000000000017941 */ /* 0x000fea0003800000 */
.L_x_198:
        /* <DEDUP_REMOVED lines=9> */
.L_x_201:
[----:B------:R-:W-:Y:S05]  /*60c0*/  BSYNC B1 ;  /* 0x0000000000017941 */ /* 0x000fea0003800000 */
.L_x_200:
        /* <DEDUP_REMOVED lines=10> */
.L_x_203:
[----:B------:R-:W-:Y:S05]  /*6170*/  BSYNC B1 ;  /* 0x0000000000017941 */ /* 0x000fea0003800000 */
.L_x_202:
        /* <DEDUP_REMOVED lines=10> */
.L_x_205:
[----:B------:R-:W-:Y:S05]  /*6220*/  BSYNC B1 ;  /* 0x0000000000017941 */ /* 0x000fea0003800000 */
.L_x_204:
        /* <DEDUP_REMOVED lines=9> */
.L_x_207:
[----:B------:R-:W-:Y:S05]  /*62c0*/  BSYNC B1 ;  /* 0x0000000000017941 */ /* 0x000fea0003800000 */
.L_x_206:
        /* <DEDUP_REMOVED lines=9> */
.L_x_209:
[----:B------:R-:W-:Y:S05]  /*6360*/  BSYNC B1 ;  /* 0x0000000000017941 */ /* 0x000fea0003800000 */
.L_x_208:
        /* <DEDUP_REMOVED lines=10> */
.L_x_211:
[----:B------:R-:W-:Y:S05]  /*6410*/  BSYNC B1 ;  /* 0x0000000000017941 */ /* 0x000fea0003800000 */
.L_x_210:
        /* <DEDUP_REMOVED lines=10> */
.L_x_213:
[----:B------:R-:W-:Y:S05]  /*64c0*/  BSYNC B1 ;  /* 0x0000000000017941 */ /* 0x000fea0003800000 */
.L_x_212:
        /* <DEDUP_REMOVED lines=9> */
.L_x_215:
[----:B------:R-:W-:Y:S05]  /*6560*/  BSYNC B1 ;  /* 0x0000000000017941 */ /* 0x000fea0003800000 */
.L_x_214:
        /* <DEDUP_REMOVED lines=9> */
.L_x_217:
[----:B------:R-:W-:Y:S05]  /*6600*/  BSYNC B1 ;  /* 0x0000000000017941 */ /* 0x000fea0003800000 */
.L_x_216:
        /* <DEDUP_REMOVED lines=10> */
.L_x_219:
[----:B------:R-:W-:Y:S05]  /*66b0*/  BSYNC B1 ;  /* 0x0000000000017941 */ /* 0x000fea0003800000 */
.L_x_218:
        /* <DEDUP_REMOVED lines=10> */
.L_x_221:
[----:B------:R-:W-:Y:S05]  /*6760*/  BSYNC B1 ;  /* 0x0000000000017941 */ /* 0x000fea0003800000 */
.L_x_220:
        /* <DEDUP_REMOVED lines=9> */
.L_x_223:
[----:B------:R-:W-:Y:S05]  /*6800*/  BSYNC B1 ;  /* 0x0000000000017941 */ /* 0x000fea0003800000 */
.L_x_222:
        /* <DEDUP_REMOVED lines=9> */
.L_x_225:
[----:B------:R-:W-:Y:S05]  /*68a0*/  BSYNC B1 ;  /* 0x0000000000017941 */ /* 0x000fea0003800000 */
.L_x_224:
        /* <DEDUP_REMOVED lines=10> */
.L_x_227:
[----:B------:R-:W-:Y:S05]  /*6950*/  BSYNC B1 ;  /* 0x0000000000017941 */ /* 0x000fea0003800000 */
.L_x_226:
        /* <DEDUP_REMOVED lines=10> */
.L_x_229:
[----:B------:R-:W-:Y:S05]  /*6a00*/  BSYNC B1 ;  /* 0x0000000000017941 */ /* 0x000fea0003800000 */
.L_x_228:
        /* <DEDUP_REMOVED lines=9> */
.L_x_231:
[----:B------:R-:W-:Y:S05]  /*6aa0*/  BSYNC B1 ;  /* 0x0000000000017941 */ /* 0x000fea0003800000 */
.L_x_230:
        /* <DEDUP_REMOVED lines=9> */
.L_x_233:
[----:B------:R-:W-:Y:S05]  /*6b40*/  BSYNC B1 ;  /* 0x0000000000017941 */ /* 0x000fea0003800000 */
.L_x_232:
        /* <DEDUP_REMOVED lines=10> */
.L_x_235:
[----:B------:R-:W-:Y:S05]  /*6bf0*/  BSYNC B1 ;  /* 0x0000000000017941 */ /* 0x000fea0003800000 */
.L_x_234:
        /* <DEDUP_REMOVED lines=10> */
.L_x_237:
[----:B------:R-:W-:Y:S05]  /*6ca0*/  BSYNC B1 ;  /* 0x0000000000017941 */ /* 0x000fea0003800000 */
.L_x_236:
        /* <DEDUP_REMOVED lines=9> */
.L_x_239:
[----:B------:R-:W-:Y:S05]  /*6d40*/  BSYNC B1 ;  /* 0x0000000000017941 */ /* 0x000fea0003800000 */
.L_x_238:
        /* <DEDUP_REMOVED lines=9> */
.L_x_241:
[----:B------:R-:W-:Y:S05]  /*6de0*/  BSYNC B1 ;  /* 0x0000000000017941 */ /* 0x000fea0003800000 */
.L_x_240:
        /* <DEDUP_REMOVED lines=10> */
.L_x_243:
[----:B------:R-:W-:Y:S05]  /*6e90*/  BSYNC B1 ;  /* 0x0000000000017941 */ /* 0x000fea0003800000 */
.L_x_242:
        /* <DEDUP_REMOVED lines=10> */
.L_x_245:
[----:B------:R-:W-:Y:S05]  /*6f40*/  BSYNC B1 ;  /* 0x0000000000017941 */ /* 0x000fea0003800000 */
.L_x_244:
        /* <DEDUP_REMOVED lines=9> */
.L_x_247:
[----:B------:R-:W-:Y:S05]  /*6fe0*/  BSYNC B1 ;  /* 0x0000000000017941 */ /* 0x000fea0003800000 */
.L_x_246:
        /* <DEDUP_REMOVED lines=9> */
.L_x_249:
[----:B------:R-:W-:Y:S05]  /*7080*/  BSYNC B1 ;  /* 0x0000000000017941 */ /* 0x000fea0003800000 */
.L_x_248:
        /* <DEDUP_REMOVED lines=10> */
.L_x_251:
[----:B------:R-:W-:Y:S05]  /*7130*/  BSYNC B1 ;  /* 0x0000000000017941 */ /* 0x000fea0003800000 */
.L_x_250:
        /* <DEDUP_REMOVED lines=10> */
.L_x_253:
[----:B------:R-:W-:Y:S05]  /*71e0*/  BSYNC B1 ;  /* 0x0000000000017941 */ /* 0x000fea0003800000 */
.L_x_252:
        /* <DEDUP_REMOVED lines=9> */
.L_x_255:
[----:B------:R-:W-:Y:S05]  /*7280*/  BSYNC B1 ;  /* 0x0000000000017941 */ /* 0x000fea0003800000 */
.L_x_254:
        /* <DEDUP_REMOVED lines=9> */
.L_x_257:
[----:B------:R-:W-:Y:S05]  /*7320*/  BSYNC B1 ;  /* 0x0000000000017941 */ /* 0x000fea0003800000 */
.L_x_256:
        /* <DEDUP_REMOVED lines=10> */
.L_x_259:
[----:B------:R-:W-:Y:S05]  /*73d0*/  BSYNC B1 ;  /* 0x0000000000017941 */ /* 0x000fea0003800000 */
.L_x_258:
        /* <DEDUP_REMOVED lines=10> */
.L_x_261:
[----:B------:R-:W-:Y:S05]  /*7480*/  BSYNC B1 ;  /* 0x0000000000017941 */ /* 0x000fea0003800000 */
.L_x_260:
        /* <DEDUP_REMOVED lines=9> */
.L_x_263:
[----:B------:R-:W-:Y:S05]  /*7520*/  BSYNC B1 ;  /* 0x0000000000017941 */ /* 0x000fea0003800000 */
.L_x_262:
        /* <DEDUP_REMOVED lines=9> */
.L_x_265:
[----:B------:R-:W-:Y:S05]  /*75c0*/  BSYNC B1 ;  /* 0x0000000000017941 */ /* 0x000fea0003800000 */
.L_x_264:
        /* <DEDUP_REMOVED lines=10> */
.L_x_267:
[----:B------:R-:W-:Y:S05]  /*7670*/  BSYNC B1 ;  /* 0x0000000000017941 */ /* 0x000fea0003800000 */
.L_x_266:
        /* <DEDUP_REMOVED lines=10> */
.L_x_269:
[----:B------:R-:W-:Y:S05]  /*7720*/  BSYNC B1 ;  /* 0x0000000000017941 */ /* 0x000fea0003800000 */
.L_x_268:
        /* <DEDUP_REMOVED lines=9> */
.L_x_271:
[----:B------:R-:W-:Y:S05]  /*77c0*/  BSYNC B1 ;  /* 0x0000000000017941 */ /* 0x000fea0003800000 */
.L_x_270:
        /* <DEDUP_REMOVED lines=9> */
.L_x_273:
[----:B------:R-:W-:Y:S05]  /*7860*/  BSYNC B1 ;  /* 0x0000000000017941 */ /* 0x000fea0003800000 */
.L_x_272:
        /* <DEDUP_REMOVED lines=10> */
.L_x_275:
[----:B------:R-:W-:Y:S05]  /*7910*/  BSYNC B1 ;  /* 0x0000000000017941 */ /* 0x000fea0003800000 */
.L_x_274:
        /* <DEDUP_REMOVED lines=10> */
.L_x_277:
[----:B------:R-:W-:Y:S05]  /*79c0*/  BSYNC B1 ;  /* 0x0000000000017941 */ /* 0x000fea0003800000 */
.L_x_276:
        /* <DEDUP_REMOVED lines=9> */
.L_x_279:
[----:B------:R-:W-:Y:S05]  /*7a60*/  BSYNC B1 ;  /* 0x0000000000017941 */ /* 0x000fea0003800000 */
.L_x_278:
        /* <DEDUP_REMOVED lines=9> */
.L_x_281:
[----:B------:R-:W-:Y:S05]  /*7b00*/  BSYNC B1 ;  /* 0x0000000000017941 */ /* 0x000fea0003800000 */
.L_x_280:
        /* <DEDUP_REMOVED lines=10> */
.L_x_283:
[----:B------:R-:W-:Y:S05]  /*7bb0*/  BSYNC B1 ;  /* 0x0000000000017941 */ /* 0x000fea0003800000 */
.L_x_282:
        /* <DEDUP_REMOVED lines=10> */
.L_x_285:
[----:B------:R-:W-:Y:S05]  /*7c60*/  BSYNC B1 ;  /* 0x0000000000017941 */ /* 0x000fea0003800000 */
.L_x_284:
[----:B01--45:R-:W-:Y:S01]  /*7c70*/  IMAD.U32 R7, R22, 0x10000, RZ ;  /* 0x0001000016077824 */ /* 0x033fe200078e00ff */
        /* <DEDUP_REMOVED lines=8> */
.L_x_287:
[----:B------:R-:W-:Y:S05]  /*7d00*/  BSYNC B1 ;  /* 0x0000000000017941 */ /* 0x000fea0003800000 */
.L_x_286:
[----:B0----5:R-:W-:Y:S01]  /*7d10*/  IMAD.U32 R5, R22, 0x10000, RZ ;  /* 0x0001000016057824 */ /* 0x021fe200078e00ff */
[----:B------:R-:W-:Y:S01]  /*7d20*/  ISETP.GT.AND P1, PT, R3, 0x8, P1 ;  /* 0x000000080300780c */ /* 0x000fe20000f24270 */
[----:B------:R-:W-:Y:S01]  /*7d30*/  @P0 IMAD.MOV.U32 R4, RZ, RZ, R10 ;  /* 0x000000ffff040224 */ /* 0x000fe200078e000a */
[----:B------:R-:W-:Y:S01]  /*7d40*/  BSSY B1, `(.L_x_288) ;  /* 0x0000009000017945 */ /* 0x000fe20003800000 */
[----:B------:R-:W-:-:S04]  /*7d50*/  FMUL R5, R5, R154 ;  /* 0x0000009a05057220 */ /* 0x000fc80000400000 */
[----:B------:R-:W-:-:S05]  /*7d60*/  FFMA R5, R150, R153, R5 ;  /* 0x0000009996057223 */ /* 0x000fca0000000005 */
[----:B------:R-:W-:-:S04]  /*7d70*/  F2FP.BF16.F32.PACK_AB R5, RZ, R5 ;  /* 0x00000005ff05723e */ /* 0x000fc800000010ff */
[----:B------:R-:W-:Y:S01]  /*7d80*/  PRMT R2, R5, 0x7610, R2 ;  /* 0x0000761005027816 */ /* 0x000fe20000000002 */
[----:B------:R-:W-:-:S05]  /*7d90*/  @P0 IMAD.MOV.U32 R5, RZ, RZ, R11 ;  /* 0x000000ffff050224 */ /* 0x000fca00078e000b */
[----:B------:R0:W-:Y:S01]  /*7da0*/  @P0 STG.E.U16 desc[UR36][R4.64+0x1f0], R2 ;  /* 0x0001f00204000986 */ /* 0x0001e2000c101524 */
[----:B------:R-:W-:Y:S05]  /*7db0*/  @!P1 BRA `(.L_x_289) ;  /* 0x0000000000049947 */ /* 0x000fea0003800000 */
[----:B------:R4:W5:Y:S02]  /*7dc0*/  LDG.E.LTC128B.U16 R22, desc[UR36][R8.64+0x1f2] ;  /* 0x0001f22408167981 */ /* 0x000964000c1e1520 */
.L_x_289:
[----:B------:R-:W-:Y:S05]  /*7dd0*/  BSYNC B1 ;  /* 0x0000000000017941 */ /* 0x000fea0003800000 */
.L_x_288:
[----:B------:R-:W-:Y:S05]  /*7de0*/  @!P1 BRA `(.L_x_290) ;  /* 0x0000002400409947 */ /* 0x000fea0003800000 */
[----:B-----5:R-:W-:-:S04]  /*7df0*/  IMAD.U32 R3, R22, 0x10000, RZ ;  /* 0x0001000016037824 */ /* 0x020fc800078e00ff */
[----:B------:R-:W-:-:S04]  /*7e00*/  FMUL R0, R3, R154 ;  /* 0x0000009a03007220 */ /* 0x000fc80000400000 */
[----:B------:R-:W-:-:S05]  /*7e10*/  FFMA R0, R151, R153, R0 ;  /* 0x0000009997007223 */ /* 0x000fca0000000000 */
[----:B------:R-:W-:-:S05]  /*7e20*/  F2FP.BF16.F32.PACK_AB R0, RZ, R0 ;  /* 0x00000000ff00723e */ /* 0x000fca00000010ff */
[----:B------:R0:W-:Y:S01]  /*7e30*/  STG.E.U16 desc[UR36][R10.64+0x1f2], R0 ;  /* 0x0001f2000a007986 */ /* 0x0001e2000c101524 */
[----:B------:R-:W-:Y:S05]  /*7e40*/  BRA `(.L_x_290) ;  /* 0x0000002400287947 */ /* 0x000fea0003800000 */
.L_x_37:
[----:B------:R-:W-:Y:S01]  /*7e50*/  ISETP.GT.AND P2, PT, R0, 0x1, PT ;  /* 0x000000010000780c */ /* 0x000fe20003f44270 */
[----:B------:R-:W-:Y:S01]  /*7e60*/  ULDC.64 UR4, c[0x0][0x5c0] ;  /* 0x0001700000047ab9 */ /* 0x000fe20000000a00 */
[-C--:B------:R-:W-:Y:S01]  /*7e70*/  FMUL R24, R24, R153.reuse ;  /* 0x0000009918187220 */ /* 0x080fe20000400000 */
[-C--:B------:R-:W-:Y:S01]  /*7e80*/  FMUL R25, R25, R153.reuse ;  /* 0x0000009919197220 */ /* 0x080fe20000400000 */
[----:B------:R-:W-:Y:S01]  /*7e90*/  ISETP.GT.AND P1, PT, R3, RZ, P2 ;  /* 0x000000ff0300720c */ /* 0x000fe20001724270 */
[-C--:B------:R-:W-:Y:S01]  /*7ea0*/  FMUL R26, R26, R153.reuse ;  /* 0x000000991a1a7220 */ /* 0x080fe20000400000 */
[----:B------:R-:W-:Y:S01]  /*7eb0*/  LEA R4, P4, R6, UR4, 0x1 ;  /* 0x0000000406047c11 */ /* 0x000fe2000f8808ff */
[-C--:B------:R-:W-:Y:S01]  /*7ec0*/  FMUL R27, R27, R153.reuse ;  /* 0x000000991b1b7220 */ /* 0x080fe20000400000 */
[----:B------:R-:W-:Y:S01]  /*7ed0*/  F2FP.BF16.F32.PACK_AB R24, RZ, R24 ;  /* 0x00000018ff18723e */ /* 0x000fe200000010ff */
[-C--:B------:R-:W-:Y:S01]  /*7ee0*/  FMUL R28, R28, R153.reuse ;  /* 0x000000991c1c7220 */ /* 0x080fe20000400000 */
[----:B------:R-:W-:Y:S01]  /*7ef0*/  LEA.HI.X R5, R6, UR5, R181, 0x1, P4 ;  /* 0x0000000506057c11 */ /* 0x000fe2000a0f0cb5 */
[----:B------:R-:W-:Y:S01]  /*7f00*/  FMUL R29, R29, R153 ;  /* 0x000000991d1d7220 */ /* 0x000fe20000400000 */
[----:B------:R-:W-:Y:S01]  /*7f10*/  F2FP.BF16.F32.PACK_AB R25, RZ, R25 ;  /* 0x00000019ff19723e */ /* 0x000fe200000010ff */
[-C--:B------:R-:W-:Y:S01]  /*7f20*/  FMUL R30, R30, R153.reuse ;  /* 0x000000991e1e7220 */ /* 0x080fe20000400000 */
[----:B------:R-:W-:Y:S01]  /*7f30*/  ISETP.GT.AND P2, PT, R3, 0x8, P2 ;  /* 0x000000080300780c */ /* 0x000fe20001744270 */
[----:B------:R-:W-:Y:S01]  /*7f40*/  @P3 STG.E.U16 desc[UR36][R4.64], R24 ;  /* 0x0000001804003986 */ /* 0x000fe2000c101524 */
[C---:B------:R-:W-:Y:S01]  /*7f50*/  SHF.L.U64.HI R11, R10.reuse, 0x4, R11 ;  /* 0x000000040a0b7819 */ /* 0x040fe2000001020b */
[-C--:B------:R-:W-:Y:S01]  /*7f60*/  FMUL R31, R31, R153.reuse ;  /* 0x000000991f1f7220 */ /* 0x080fe20000400000 */
[----:B------:R-:W-:Y:S01]  /*7f70*/  LEA R6, P3, R10, R4, 0x4 ;  /* 0x000000040a067211 */ /* 0x000fe200078620ff */
[----:B------:R-:W-:Y:S01]  /*7f80*/  @P1 STG.E.U16 desc[UR36][R4.64+0x2], R25 ;  /* 0x0000021904001986 */ /* 0x000fe2000c101524 */
[----:B------:R-:W-:Y:S01]  /*7f90*/  ISETP.GT.AND P1, PT, R3, 0x8, P0 ;  /* 0x000000080300780c */ /* 0x000fe20000724270 */
[----:B------:R-:W-:Y:S01]  /*7fa0*/  FMUL R32, R32, R153 ;  /* 0x0000009920207220 */ /* 0x000fe20000400000 */
[----:B------:R-:W-:Y:S01]  /*7fb0*/  F2FP.BF16.F32.PACK_AB R26, RZ, R26 ;  /* 0x0000001aff1a723e */ /* 0x000fe200000010ff */
[----:B------:R-:W-:Y:S01]  /*7fc0*/  IMAD.X R7, R11, 0x1, R5, P3 ;  /* 0x000000010b077824 */ /* 0x000fe200018e0605 */
[----:B------:R-:W-:Y:S01]  /*7fd0*/  F2FP.BF16.F32.PACK_AB R27, RZ, R27 ;  /* 0x0000001bff1b723e */ /* 0x000fe200000010ff */
[-C--:B------:R-:W-:Y:S01]  /*7fe0*/  FMUL R33, R33, R153.reuse ;  /* 0x0000009921217220 */ /* 0x080fe20000400000 */
[----:B------:R-:W-:Y:S01]  /*7ff0*/  ISETP.GT.AND P0, PT, R0, 0x8, PT ;  /* 0x000000080000780c */ /* 0x000fe20003f04270 */
[-C--:B------:R-:W-:Y:S01]  /*8000*/  FMUL R34, R34, R153.reuse ;  /* 0x0000009922227220 */ /* 0x080fe20000400000 */
[----:B------:R-:W-:Y:S01]  /*8010*/  F2FP.BF16.F32.PACK_AB R28, RZ, R28 ;  /* 0x0000001cff1c723e */ /* 0x000fe200000010ff */
[-C--:B------:R-:W-:Y:S01]  /*8020*/  FMUL R35, R35, R153.reuse ;  /* 0x0000009923237220 */ /* 0x080fe20000400000 */
[C---:B------:R-:W-:Y:S01]  /*8030*/  ISETP.GT.AND P4, PT, R3.reuse, RZ, P0 ;  /* 0x000000ff0300720c */ /* 0x040fe20000784270 */
[----:B------:R-:W-:Y:S01]  /*8040*/  FMUL R36, R36, R153 ;  /* 0x0000009924247220 */ /* 0x000fe20000400000 */
[----:B------:R-:W-:Y:S01]  /*8050*/  F2FP.BF16.F32.PACK_AB R29, RZ, R29 ;  /* 0x0000001dff1d723e */ /* 0x000fe200000010ff */
[----:B------:R-:W-:Y:S01]  /*8060*/  @P1 STG.E.U16 desc[UR36][R6.64], R26 ;  /* 0x0000001a06001986 */ /* 0x000fe2000c101524 */
[----:B------:R-:W-:Y:S01]  /*8070*/  ISETP.GT.AND P1, PT, R3, 0x8, P0 ;  /* 0x000000080300780c */ /* 0x000fe20000724270 */
[-C--:B------:R-:W-:Y:S01]  /*8080*/  FMUL R37, R37, R153.reuse ;  /* 0x0000009925257220 */ /* 0x080fe20000400000 */
[----:B------:R-:W-:Y:S01]  /*8090*/  F2FP.BF16.F32.PACK_AB R30, RZ, R30 ;  /* 0x0000001eff1e723e */ /* 0x000fe200000010ff */
[----:B------:R-:W-:Y:S01]  /*80a0*/  @P2 STG.E.U16 desc[UR36][R6.64+0x2], R27 ;  /* 0x0000021b06002986 */ /* 0x000fe2000c101524 */
[----:B------:R-:W-:Y:S01]  /*80b0*/  ISETP.GT.AND P2, PT, R0, 0x9, PT ;  /* 0x000000090000780c */ /* 0x000fe20003f44270 */
[----:B------:R-:W-:Y:S01]  /*80c0*/  FMUL R38, R38, R153 ;  /* 0x0000009926267220 */ /* 0x000fe20000400000 */
[----:B------:R-:W-:Y:S01]  /*80d0*/  F2FP.BF16.F32.PACK_AB R31, RZ, R31 ;  /* 0x0000001fff1f723e */ /* 0x000fe200000010ff */
[-C--:B------:R-:W-:Y:S01]  /*80e0*/  FMUL R39, R39, R153.reuse ;  /* 0x0000009927277220 */ /* 0x080fe20000400000 */
[C---:B------:R-:W-:Y:S01]  /*80f0*/  ISETP.GT.AND P3, PT, R3.reuse, RZ, P2 ;  /* 0x000000ff0300720c */ /* 0x040fe20001764270 */
[----:B------:R-:W-:Y:S01]  /*8100*/  @P4 STG.E.U16 desc[UR36][R4.64+0x10], R28 ;  /* 0x0000101c04004986 */ /* 0x000fe2000c101524 */
[----:B------:R-:W-:Y:S01]  /*8110*/  ISETP.GT.AND P2, PT, R3, 0x8, P2 ;  /* 0x000000080300780c */ /* 0x000fe20001744270 */
[-C--:B------:R-:W-:Y:S01]  /*8120*/  FMUL R40, R40, R153.reuse ;  /* 0x0000009928287220 */ /* 0x080fe20000400000 */
[----:B------:R-:W-:Y:S01]  /*8130*/  ISETP.GT.AND P0, PT, R0, 0x10, PT ;  /* 0x000000100000780c */ /* 0x000fe20003f04270 */
[-C--:B------:R-:W-:Y:S01]  /*8140*/  FMUL R41, R41, R153.reuse ;  /* 0x0000009929297220 */ /* 0x080fe20000400000 */
[----:B------:R-:W-:Y:S01]  /*8150*/  F2FP.BF16.F32.PACK_AB R32, RZ, R32 ;  /* 0x00000020ff20723e */ /* 0x000fe200000010ff */
[-C--:B------:R-:W-:Y:S01]  /*8160*/  FMUL R42, R42, R153.reuse ;  /* 0x000000992a2a7220 */ /* 0x080fe20000400000 */
[----:B------:R-:W-:Y:S01]  /*8170*/  ISETP.GT.AND P4, PT, R3, RZ, P0 ;  /* 0x000000ff0300720c */ /* 0x000fe20000784270 */
[----:B------:R-:W-:Y:S01]  /*8180*/  FMUL R43, R43, R153 ;  /* 0x000000992b2b7220 */ /* 0x000fe20000400000 */
[----:B------:R-:W-:Y:S01]  /*8190*/  F2FP.BF16.F32.PACK_AB R33, RZ, R33 ;  /* 0x00000021ff21723e */ /* 0x000fe200000010ff */
[-C--:B------:R-:W-:Y:S01]  /*81a0*/  FMUL R44, R44, R153.reuse ;  /* 0x000000992c2c7220 */ /* 0x080fe20000400000 */
[----:B------:R-:W-:Y:S01]  /*81b0*/  F2FP.BF16.F32.PACK_AB R34, RZ, R34 ;  /* 0x00000022ff22723e */ /* 0x000fe200000010ff */
[----:B------:R-:W-:Y:S01]  /*81c0*/  @P3 STG.E.U16 desc[UR36][R4.64+0x12], R29 ;  /* 0x0000121d04003986 */ /* 0x000fe2000c101524 */
[----:B------:R-:W-:Y:S01]  /*81d0*/  ISETP.GT.AND P3, PT, R0, 0x11, PT ;  /* 0x000000110000780c */ /* 0x000fe20003f64270 */
[----:B------:R-:W-:Y:S01]  /*81e0*/  FMUL R45, R45, R153 ;  /* 0x000000992d2d7220 */ /* 0x000fe20000400000 */
[----:B------:R-:W-:Y:S01]  /*81f0*/  F2FP.BF16.F32.PACK_AB R35, RZ, R35 ;  /* 0x00000023ff23723e */ /* 0x000fe200000010ff */
[----:B------:R-:W-:Y:S01]  /*8200*/  @P1 STG.E.U16 desc[UR36][R6.64+0x10], R30 ;  /* 0x0000101e06001986 */ /* 0x000fe2000c101524 */
[C---:B------:R-:W-:Y:S01]  /*8210*/  ISETP.GT.AND P1, PT, R3.reuse, 0x8, P0 ;  /* 0x000000080300780c */ /* 0x040fe20000724270 */
[-C--:B------:R-:W-:Y:S01]  /*8220*/  FMUL R46, R46, R153.reuse ;  /* 0x000000992e2e7220 */ /* 0x080fe20000400000 */
[----:B------:R-:W-:Y:S01]  /*8230*/  ISETP.GT.AND P0, PT, R0, 0x18, PT ;  /* 0x000000180000780c */ /* 0x000fe20003f04270 */
[----:B------:R-:W-:Y:S01]  /*8240*/  @P2 STG.E.U16 desc[UR36][R6.64+0x12], R31 ;  /* 0x0000121f06002986 */ /* 0x000fe2000c101524 */
[----:B------:R-:W-:Y:S01]  /*8250*/  ISETP.GT.AND P2, PT, R3, RZ, P3 ;  /* 0x000000ff0300720c */ /* 0x000fe20001f44270 */
[-C--:B------:R-:W-:Y:S01]  /*8260*/  FMUL R47, R47, R153.reuse ;  /* 0x000000992f2f7220 */ /* 0x080fe20000400000 */
[C---:B------:R-:W-:Y:S01]  /*8270*/  ISETP.GT.AND P3, PT, R3.reuse, 0x8, P3 ;  /* 0x000000080300780c */ /* 0x040fe20001f64270 */
[----:B------:R-:W-:Y:S01]  /*8280*/  @P4 STG.E.U16 desc[UR36][R4.64+0x20], R32 ;  /* 0x0000202004004986 */ /* 0x000fe2000c101524 */
[----:B------:R-:W-:Y:S01]  /*8290*/  ISETP.GT.AND P4, PT, R3, RZ, P0 ;  /* 0x000000ff0300720c */ /* 0x000fe20000784270 */
[-C--:B------:R-:W-:Y:S01]  /*82a0*/  FMUL R48, R48, R153.reuse ;  /* 0x0000009930307220 */ /* 0x080fe20000400000 */
[----:B------:R-:W-:Y:S01]  /*82b0*/  F2FP.BF16.F32.PACK_AB R36, RZ, R36 ;  /* 0x00000024ff24723e */ /* 0x000fe200000010ff */
[----:B------:R-:W-:Y:S01]  /*82c0*/  FMUL R49, R49, R153 ;  /* 0x0000009931317220 */ /* 0x000fe20000400000 */
[----:B------:R-:W-:Y:S01]  /*82d0*/  F2FP.BF16.F32.PACK_AB R37, RZ, R37 ;  /* 0x00000025ff25723e */ /* 0x000fe200000010ff */
[-C--:B------:R-:W-:Y:S01]  /*82e0*/  FMUL R50, R50, R153.reuse ;  /* 0x0000009932327220 */ /* 0x080fe20000400000 */
[----:B------:R-:W-:Y:S01]  /*82f0*/  F2FP.BF16.F32.PACK_AB R38, RZ, R38 ;  /* 0x00000026ff26723e */ /* 0x000fe200000010ff */
[----:B------:R-:W-:Y:S01]  /*8300*/  FMUL R51, R51, R153 ;  /* 0x0000009933337220 */ /* 0x000fe20000400000 */
[----:B------:R-:W-:Y:S01]  /*8310*/  F2FP.BF16.F32.PACK_AB R39, RZ, R39 ;  /* 0x00000027ff27723e */ /* 0x000fe200000010ff */
[----:B------:R-:W-:Y:S01]  /*8320*/  @P2 STG.E.U16 desc[UR36][R4.64+0x22], R33 ;  /* 0x0000222104002986 */ /* 0x000fe2000c101524 */
[----:B------:R-:W-:Y:S01]  /*8330*/  F2FP.BF16.F32.PACK_AB R40, RZ, R40 ;  /* 0x00000028ff28723e */ /* 0x000fe200000010ff */
[----:B------:R-:W-:Y:S01]  /*8340*/  FMUL R52, R52, R153 ;  /* 0x0000009934347220 */ /* 0x000fe20000400000 */
[----:B------:R-:W-:Y:S01]  /*8350*/  F2FP.BF16.F32.PACK_AB R41, RZ, R41 ;  /* 0x00000029ff29723e */ /* 0x000fe200000010ff */
[----:B------:R-:W-:Y:S01]  /*8360*/  @P1 STG.E.U16 desc[UR36][R6.64+0x20], R34 ;  /* 0x0000202206001986 */ /* 0x000fe2000c101524 */
[----:B------:R-:W-:Y:S01]  /*8370*/  ISETP.GT.AND P1, PT, R3, 0x8, P0 ;  /* 0x000000080300780c */ /* 0x000fe20000724270 */
[-C--:B------:R-:W-:Y:S01]  /*8380*/  FMUL R53, R53, R153.reuse ;  /* 0x0000009935357220 */ /* 0x080fe20000400000 */
[C---:B------:R-:W-:Y:S01]  /*8390*/  ISETP.GT.AND P0, PT, R0.reuse, 0x20, PT ;  /* 0x000000200000780c */ /* 0x040fe20003f04270 */
[----:B------:R-:W-:Y:S01]  /*83a0*/  @P3 STG.E.U16 desc[UR36][R6.64+0x22], R35 ;  /* 0x0000222306003986 */ /* 0x000fe2000c101524 */
[----:B------:R-:W-:Y:S01]  /*83b0*/  ISETP.GT.AND P3, PT, R0, 0x19, PT ;  /* 0x000000190000780c */ /* 0x000fe20003f64270 */
[-C--:B------:R-:W-:Y:S01]  /*83c0*/  FMUL R54, R54, R153.reuse ;  /* 0x0000009936367220 */ /* 0x080fe20000400000 */
[----:B------:R-:W-:Y:S01]  /*83d0*/  F2FP.BF16.F32.PACK_AB R42, RZ, R42 ;  /* 0x0000002aff2a723e */ /* 0x000fe200000010ff */
[----:B------:R-:W-:Y:S01]  /*83e0*/  @P4 STG.E.U16 desc[UR36][R4.64+0x30], R36 ;  /* 0x0000302404004986 */ /* 0x000fe2000c101524 */
[----:B------:R-:W-:Y:S01]  /*83f0*/  ISETP.GT.AND P2, PT, R3, RZ, P3 ;  /* 0x000000ff0300720c */ /* 0x000fe20001f44270 */
[-C--:B------:R-:W-:Y:S01]  /*8400*/  FMUL R55, R55, R153.reuse ;  /* 0x0000009937377220 */ /* 0x080fe20000400000 */
[C---:B------:R-:W-:Y:S01]  /*8410*/  ISETP.GT.AND P3, PT, R3.reuse, 0x8, P3 ;  /* 0x000000080300780c */ /* 0x040fe20001f64270 */
[-C--:B------:R-:W-:Y:S01]  /*8420*/  FMUL R56, R56, R153.reuse ;  /* 0x0000009938387220 */ /* 0x080fe20000400000 */
[----:B------:R-:W-:Y:S01]  /*8430*/  ISETP.GT.AND P4, PT, R3, RZ, P0 ;  /* 0x000000ff0300720c */ /* 0x000fe20000784270 */
[----:B------:R-:W-:Y:S01]  /*8440*/  FMUL R57, R57, R153 ;  /* 0x0000009939397220 */ /* 0x000fe20000400000 */
[----:B------:R-:W-:Y:S01]  /*8450*/  F2FP.BF16.F32.PACK_AB R43, RZ, R43 ;  /* 0x0000002bff2b723e */ /* 0x000fe200000010ff */
[-C--:B------:R-:W-:Y:S01]  /*8460*/  FMUL R58, R58, R153.reuse ;  /* 0x000000993a3a7220 */ /* 0x080fe20000400000 */
[----:B------:R-:W-:Y:S01]  /*8470*/  F2FP.BF16.F32.PACK_AB R44, RZ, R44 ;  /* 0x0000002cff2c723e */ /* 0x000fe200000010ff */
[----:B------:R-:W-:Y:S01]  /*8480*/  FMUL R59, R59, R153 ;  /* 0x000000993b3b7220 */ /* 0x000fe20000400000 */
[----:B------:R-:W-:Y:S01]  /*8490*/  F2FP.BF16.F32.PACK_AB R45, RZ, R45 ;  /* 0x0000002dff2d723e */ /* 0x000fe200000010ff */
[----:B------:R-:W-:Y:S01]  /*84a0*/  FMUL R60, R60, R153 ;  /* 0x000000993c3c7220 */ /* 0x000fe20000400000 */
[----:B------:R-:W-:Y:S01]  /*84b0*/  F2FP.BF16.F32.PACK_AB R46, RZ, R46 ;  /* 0x0000002eff2e723e */ /* 0x000fe200000010ff */
[----:B------:R-:W-:Y:S01]  /*84c0*/  @P2 STG.E.U16 desc[UR36][R4.64+0x32], R37 ;  /* 0x0000322504002986 */ /* 0x000fe2000c101524 */
[----:B------:R-:W-:Y:S01]  /*84d0*/  F2FP.BF16.F32.PACK_AB R47, RZ, R47 ;  /* 0x0000002fff2f723e */ /* 0x000fe200000010ff */
[-C--:B------:R-:W-:Y:S01]  /*84e0*/  FMUL R61, R61, R153.reuse ;  /* 0x000000993d3d7220 */ /* 0x080fe20000400000 */
[----:B------:R-:W-:Y:S01]  /*84f0*/  F2FP.BF16.F32.PACK_AB R48, RZ, R48 ;  /* 0x00000030ff30723e */ /* 0x000fe200000010ff */
[----:B------:R-:W-:Y:S01]  /*8500*/  @P1 STG.E.U16 desc[UR36][R6.64+0x30], R38 ;  /* 0x0000302606001986 */ /* 0x000fe2000c101524 */
[----:B------:R-:W-:Y:S01]  /*8510*/  ISETP.GT.AND P1, PT, R3, 0x8, P0 ;  /* 0x000000080300780c */ /* 0x000fe20000724270 */
[-C--:B------:R-:W-:Y:S01]  /*8520*/  FMUL R62, R62, R153.reuse ;  /* 0x000000993e3e7220 */ /* 0x080fe20000400000 */
[C---:B------:R-:W-:Y:S01]  /*8530*/  ISETP.GT.AND P0, PT, R0.reuse, 0x28, PT ;  /* 0x000000280000780c */ /* 0x040fe20003f04270 */
[----:B------:R-:W-:Y:S01]  /*8540*/  @P3 STG.E.U16 desc[UR36][R6.64+0x32], R39 ;  /* 0x0000322706003986 */ /* 0x000fe2000c101524 */
[----:B------:R-:W-:Y:S01]  /*8550*/  ISETP.GT.AND P3, PT, R0, 0x21, PT ;  /* 0x000000210000780c */ /* 0x000fe20003f64270 */
[----:B------:R-:W-:Y:S01]  /*8560*/  FMUL R63, R63, R153 ;  /* 0x000000993f3f7220 */ /* 0x000fe20000400000 */
[----:B------:R-:W-:Y:S01]  /*8570*/  F2FP.BF16.F32.PACK_AB R49, RZ, R49 ;  /* 0x00000031ff31723e */ /* 0x000fe200000010ff */
[----:B------:R-:W-:Y:S01]  /*8580*/  @P4 STG.E.U16 desc[UR36][R4.64+0x40], R40 ;  /* 0x0000402804004986 */ /* 0x000fe2000c101524 */
[C---:B------:R-:W-:Y:S01]  /*8590*/  ISETP.GT.AND P2, PT, R3.reuse, RZ, P3 ;  /* 0x000000ff0300720c */ /* 0x040fe20001f44270 */
[-C--:B------:R-:W-:Y:S01]  /*85a0*/  FMUL R64, R64, R153.reuse ;  /* 0x0000009940407220 */ /* 0x080fe20000400000 */
[----:B------:R-:W-:Y:S01]  /*85b0*/  ISETP.GT.AND P3, PT, R3, 0x8, P3 ;  /* 0x000000080300780c */ /* 0x000fe20001f64270 */
[-C--:B------:R-:W-:Y:S01]  /*85c0*/  FMUL R65, R65, R153.reuse ;  /* 0x0000009941417220 */ /* 0x080fe20000400000 */
        /* <DEDUP_REMOVED lines=248> */
[----:B------:R-:W-:-:S02]  /*9550*/  ISETP.GT.AND P1, PT, R3, 0x8, P0 ;  /* 0x000000080300780c */ /* 0x000fc40000724270 */
[C---:B------:R-:W-:Y:S01]  /*9560*/  ISETP.GT.AND P0, PT, R0.reuse, 0x78, PT ;  /* 0x000000780000780c */ /* 0x040fe20003f04270 */
[----:B------:R-:W-:Y:S01]  /*9570*/  @P3 STG.E.U16 desc[UR36][R6.64+0xd2], R79 ;  /* 0x0000d24f06003986 */ /* 0x000fe2000c101524 */
[----:B------:R-:W-:Y:S02]  /*9580*/  ISETP.GT.AND P3, PT, R0, 0x71, PT ;  /* 0x000000710000780c */ /* 0x000fe40003f64270 */
[----:B------:R-:W-:Y:S01]  /*9590*/  F2FP.BF16.F32.PACK_AB R119, RZ, R119 ;  /* 0x00000077ff77723e */ /* 0x000fe200000010ff */
[----:B------:R-:W-:Y:S01]  /*95a0*/  @P4 STG.E.U16 desc[UR36][R4.64+0xe0], R80 ;  /* 0x0000e05004004986 */ /* 0x000fe2000c101524 */
[C---:B------:R-:W-:Y:S02]  /*95b0*/  ISETP.GT.AND P2, PT, R3.reuse, RZ, P3 ;  /* 0x000000ff0300720c */ /* 0x040fe40001f44270 */
[C---:B------:R-:W-:Y:S02]  /*95c0*/  ISETP.GT.AND P3, PT, R3.reuse, 0x8, P3 ;  /* 0x000000080300780c */ /* 0x040fe40001f64270 */
[----:B------:R-:W-:-:S02]  /*95d0*/  ISETP.GT.AND P4, PT, R3, RZ, P0 ;  /* 0x000000ff0300720c */ /* 0x000fc40000784270 */
[----:B------:R-:W-:Y:S02]  /*95e0*/  F2FP.BF16.F32.PACK_AB R120, RZ, R120 ;  /* 0x00000078ff78723e */ /* 0x000fe400000010ff */
[----:B------:R-:W-:Y:S02]  /*95f0*/  F2FP.BF16.F32.PACK_AB R121, RZ, R121 ;  /* 0x00000079ff79723e */ /* 0x000fe400000010ff */
[----:B------:R-:W-:Y:S02]  /*9600*/  F2FP.BF16.F32.PACK_AB R122, RZ, R122 ;  /* 0x0000007aff7a723e */ /* 0x000fe400000010ff */
[----:B------:R-:W-:Y:S01]  /*9610*/  F2FP.BF16.F32.PACK_AB R123, RZ, R123 ;  /* 0x0000007bff7b723e */ /* 0x000fe200000010ff */
[----:B------:R-:W-:Y:S01]  /*9620*/  @P2 STG.E.U16 desc[UR36][R4.64+0xe2], R81 ;  /* 0x0000e25104002986 */ /* 0x000fe2000c101524 */
[----:B------:R-:W-:Y:S02]  /*9630*/  F2FP.BF16.F32.PACK_AB R124, RZ, R124 ;  /* 0x0000007cff7c723e */ /* 0x000fe400000010ff */
        /* <DEDUP_REMOVED lines=66> */
[----:B------:R-:W-:Y:S04]  /*9a60*/  @P2 STG.E.U16 desc[UR36][R4.64+0x122], R97 ;  /* 0x0001226104002986 */ /* 0x000fe8000c101524 */
[----:B------:R-:W-:Y:S01]  /*9a70*/  @P1 STG.E.U16 desc[UR36][R6.64+0x120], R98 ;  /* 0x0001206206001986 */ /* 0x000fe2000c101524 */
[----:B------:R-:W-:-:S02]  /*9a80*/  ISETP.GT.AND P1, PT, R3, 0x8, P0 ;  /* 0x000000080300780c */ /* 0x000fc40000724270 */
[C---:B------:R-:W-:Y:S01]  /*9a90*/  ISETP.GT.AND P0, PT, R0.reuse, 0xa0, PT ;  /* 0x000000a00000780c */ /* 0x040fe20003f04270 */
[----:B------:R-:W-:Y:S01]  /*9aa0*/  @P3 STG.E.U16 desc[UR36][R6.64+0x122], R99 ;  /* 0x0001226306003986 */ /* 0x000fe2000c101524 */
[----:B------:R-:W-:-:S03]  /*9ab0*/  ISETP.GT.AND P3, PT, R0, 0x99, PT ;  /* 0x000000990000780c */ /* 0x000fc60003f64270 */
[----:B------:R-:W-:Y:S01]  /*9ac0*/  @P4 STG.E.U16 desc[UR36][R4.64+0x130], R100 ;  /* 0x0001306404004986 */ /* 0x000fe2000c101524 */
[C---:B------:R-:W-:Y:S02]  /*9ad0*/  ISETP.GT.AND P2, PT, R3.reuse, RZ, P3 ;  /* 0x000000ff0300720c */ /* 0x040fe40001f44270 */
[C---:B------:R-:W-:Y:S02]  /*9ae0*/  ISETP.GT.AND P3, PT, R3.reuse, 0x8, P3 ;  /* 0x000000080300780c */ /* 0x040fe40001f64270 */
[----:B------:R-:W-:-:S09]  /*9af0*/  ISETP.GT.AND P4, PT, R3, RZ, P0 ;  /* 0x000000ff0300720c */ /* 0x000fd20000784270 */
[----:B------:R-:W-:Y:S04]  /*9b00*/  @P2 STG.E.U16 desc[UR36][R4.64+0x132], R101 ;  /* 0x0001326504002986 */ /* 0x000fe8000c101524 */
[----:B------:R-:W-:Y:S01]  /*9b10*/  @P1 STG.E.U16 desc[UR36][R6.64+0x130], R102 ;  /* 0x0001306606001986 */ /* 0x000fe2000c101524 */
[----:B------:R-:W-:Y:S02]  /*9b20*/  ISETP.GT.AND P1, PT, R3, 0x8, P0 ;  /* 0x000000080300780c */ /* 0x000fe40000724270 */
        /* <DEDUP_REMOVED lines=76> */
[C---:B------:R-:W-:Y:S02]  /*9ff0*/  ISETP.GT.AND P3, PT, R3.reuse, RZ, P0 ;  /* 0x000000ff0300720c */ /* 0x040fe40000764270 */
[----:B------:R-:W-:-:S07]  /*a000*/  ISETP.GT.AND P0, PT, R3, 0x8, P0 ;  /* 0x000000080300780c */ /* 0x000fce0000704270 */
[----:B------:R-:W-:Y:S04]  /*a010*/  @P2 STG.E.U16 desc[UR36][R4.64+0x1b2], R133 ;  /* 0x0001b28504002986 */ /* 0x000fe8000c101524 */
[----:B------:R-:W-:Y:S01]  /*a020*/  @P1 STG.E.U16 desc[UR36][R6.64+0x1b0], R134 ;  /* 0x0001b08606001986 */ /* 0x000fe2000c101524 */
[----:B------:R-:W-:-:S03]  /*a030*/  ISETP.GT.AND P1, PT, R0, 0xe8, PT ;  /* 0x000000e80000780c */ /* 0x000fc60003f24270 */
        /* <DEDUP_REMOVED lines=11> */
[C---:B------:R-:W-:Y:S02]  /*a0f0*/  ISETP.GT.AND P2, PT, R3.reuse, RZ, P0 ;  /* 0x000000ff0300720c */ /* 0x040fe40000744270 */
[----:B------:R-:W-:Y:S01]  /*a100*/  ISETP.GT.AND P0, PT, R3, 0x8, P0 ;  /* 0x000000080300780c */ /* 0x000fe20000704270 */
[----:B------:R-:W-:Y:S01]  /*a110*/  @P3 STG.E.U16 desc[UR36][R4.64+0x1d0], R140 ;  /* 0x0001d08c04003986 */ /* 0x000fe2000c101524 */
[----:B------:R-:W-:-:S04]  /*a120*/  ISETP.GT.AND P3, PT, R0, 0xf0, PT ;  /* 0x000000f00000780c */ /* 0x000fc80003f64270 */
[C---:B------:R-:W-:Y:S02]  /*a130*/  ISETP.GT.AND P4, PT, R3.reuse, RZ, P3 ;  /* 0x000000ff0300720c */ /* 0x040fe40001f84270 */
[----:B------:R-:W-:-:S03]  /*a140*/  ISETP.GT.AND P3, PT, R3, 0x8, P3 ;  /* 0x000000080300780c */ /* 0x000fc60001f64270 */
[----:B------:R-:W-:Y:S01]  /*a150*/  @P2 STG.E.U16 desc[UR36][R4.64+0x1d2], R141 ;  /* 0x0001d28d04002986 */ /* 0x000fe2000c101524 */
[----:B------:R-:W-:-:S03]  /*a160*/  ISETP.GT.AND P2, PT, R0, 0xf8, PT ;  /* 0x000000f80000780c */ /* 0x000fc60003f44270 */
[----:B------:R-:W-:Y:S01]  /*a170*/  @P1 STG.E.U16 desc[UR36][R6.64+0x1d0], R142 ;  /* 0x0001d08e06001986 */ /* 0x000fe2000c101524 */
[----:B------:R-:W-:-:S03]  /*a180*/  ISETP.GT.AND P1, PT, R0, 0xf9, PT ;  /* 0x000000f90000780c */ /* 0x000fc60003f24270 */
[----:B------:R-:W-:Y:S01]  /*a190*/  @P0 STG.E.U16 desc[UR36][R6.64+0x1d2], R143 ;  /* 0x0001d28f06000986 */ /* 0x000fe2000c101524 */
[----:B------:R-:W-:-:S03]  /*a1a0*/  ISETP.GT.AND P0, PT, R0, 0xf1, PT ;  /* 0x000000f10000780c */ /* 0x000fc60003f04270 */
[----:B------:R-:W-:Y:S01]  /*a1b0*/  @P4 STG.E.U16 desc[UR36][R4.64+0x1e0], R144 ;  /* 0x0001e09004004986 */ /* 0x000fe2000c101524 */
[C---:B------:R-:W-:Y:S02]  /*a1c0*/  ISETP.GT.AND P4, PT, R3.reuse, RZ, P0 ;  /* 0x000000ff0300720c */ /* 0x040fe40000784270 */
[----:B------:R-:W-:-:S11]  /*a1d0*/  ISETP.GT.AND P0, PT, R3, 0x8, P0 ;  /* 0x000000080300780c */ /* 0x000fd60000704270 */
[----:B------:R-:W-:Y:S01]  /*a1e0*/  @P4 STG.E.U16 desc[UR36][R4.64+0x1e2], R145 ;  /* 0x0001e29104004986 */ /* 0x000fe2000c101524 */
[C---:B------:R-:W-:Y:S01]  /*a1f0*/  ISETP.GT.AND P4, PT, R3.reuse, RZ, P2 ;  /* 0x000000ff0300720c */ /* 0x040fe20001784270 */
[----:B------:R-:W-:Y:S01]  /*a200*/  @P0 IMAD.MOV.U32 R2, RZ, RZ, R6 ;  /* 0x000000ffff020224 */ /* 0x000fe200078e0006 */
[C---:B------:R-:W-:Y:S01]  /*a210*/  ISETP.GT.AND P2, PT, R3.reuse, 0x8, P2 ;  /* 0x000000080300780c */ /* 0x040fe20001744270 */
[----:B------:R-:W-:Y:S01]  /*a220*/  @P3 STG.E.U16 desc[UR36][R6.64+0x1e0], R146 ;  /* 0x0001e09206003986 */ /* 0x000fe2000c101524 */
[C---:B------:R-:W-:Y:S02]  /*a230*/  ISETP.GT.AND P3, PT, R3.reuse, RZ, P1 ;  /* 0x000000ff0300720c */ /* 0x040fe40000f64270 */
[----:B------:R-:W-:Y:S01]  /*a240*/  ISETP.GT.AND P1, PT, R3, 0x8, P1 ;  /* 0x000000080300780c */ /* 0x000fe20000f24270 */
[----:B------:R-:W-:-:S05]  /*a250*/  @P0 IMAD.MOV.U32 R3, RZ, RZ, R7 ;  /* 0x000000ffff030224 */ /* 0x000fca00078e0007 */
[----:B------:R0:W-:Y:S02]  /*a260*/  @P0 STG.E.U16 desc[UR36][R2.64+0x1e2], R147 ;  /* 0x0001e29302000986 */ /* 0x0001e4000c101524 */
[----:B0-----:R-:W-:Y:S02]  /*a270*/  @P4 IMAD.MOV.U32 R2, RZ, RZ, R4 ;  /* 0x000000ffff024224 */ /* 0x001fe400078e0004 */
[----:B------:R-:W-:-:S05]  /*a280*/  @P4 IMAD.MOV.U32 R3, RZ, RZ, R5 ;  /* 0x000000ffff034224 */ /* 0x000fca00078e0005 */
[----:B------:R0:W-:Y:S04]  /*a290*/  @P4 STG.E.U16 desc[UR36][R2.64+0x1f0], R148 ;  /* 0x0001f09402004986 */ /* 0x0001e8000c101524 */
[----:B------:R1:W-:Y:S01]  /*a2a0*/  @P3 STG.E.U16 desc[UR36][R4.64+0x1f2], R149 ;  /* 0x0001f29504003986 */ /* 0x0003e2000c101524 */
[----:B0-----:R-:W-:Y:S02]  /*a2b0*/  @P2 IMAD.MOV.U32 R2, RZ, RZ, R6 ;  /* 0x000000ffff022224 */ /* 0x001fe400078e0006 */
[----:B------:R-:W-:-:S05]  /*a2c0*/  @P2 IMAD.MOV.U32 R3, RZ, RZ, R7 ;  /* 0x000000ffff032224 */ /* 0x000fca00078e0007 */
[----:B------:R1:W-:Y:S04]  /*a2d0*/  @P2 STG.E.U16 desc[UR36][R2.64+0x1f0], R150 ;  /* 0x0001f09602002986 */ /* 0x0003e8000c101524 */
[----:B------:R1:W-:Y:S02]  /*a2e0*/  @P1 STG.E.U16 desc[UR36][R6.64+0x1f2], R151 ;  /* 0x0001f29706001986 */ /* 0x0003e4000c101524 */
.L_x_290:
[----:B------:R-:W-:Y:S05]  /*a2f0*/  BSYNC B0 ;  /* 0x0000000000007941 */ /* 0x000fea0003800000 */
.L_x_36:
[----:B01----:R-:W2:Y:S01]  /*a300*/  LDL.64 R2, [R1] ;  /* 0x0000000001027983 */ /* 0x003ea20000100a00 */
[----:B------:R-:W-:Y:S01]  /*a310*/  ULDC.64 UR4, c[0x0][0x650] ;  /* 0x0001940000047ab9 */ /* 0x000fe20000000a00 */
[----:B------:R0:W-:Y:S01]  /*a320*/  SYNCS.ARRIVE.TRANS64.A1T0 RZ, [R162+UR45], RZ ;  /* 0x000000ffa2ff79a7 */ /* 0x0001e2000810002d */
[----:B------:R-:W-:Y:S01]  /*a330*/  PRMT R0, RZ, 0x7610, R0 ;  /* 0x00007610ff007816 */ /* 0x000fe20000000000 */
[----:B------:R-:W-:Y:S02]  /*a340*/  IMAD.MOV.U32 R19, RZ, RZ, -0x1 ;  /* 0xffffffffff137424 */ /* 0x000fe400078e00ff */
[----:B-----5:R-:W-:Y:S01]  /*a350*/  IMAD.MOV.U32 R22, RZ, RZ, -0x1 ;  /* 0xffffffffff167424 */ /* 0x020fe200078e00ff */
[----:B--2---:R-:W-:-:S04]  /*a360*/  LEA R18, P0, R2, R18, 0x1 ;  /* 0x0000001202127211 */ /* 0x004fc800078008ff */
[----:B------:R-:W-:Y:S01]  /*a370*/  LEA.HI.X R17, R2, R17, R23, 0x1, P0 ;  /* 0x0000001102117211 */ /* 0x000fe200000f0c17 */
[----:B------:R-:W-:Y:S01]  /*a380*/  IMAD.MOV.U32 R2, RZ, RZ, -0x1 ;  /* 0xffffffffff027424 */ /* 0x000fe200078e00ff */
[----:B------:R-:W-:-:S04]  /*a390*/  ISETP.GE.U32.AND P0, PT, R18, UR4, PT ;  /* 0x0000000412007c0c */ /* 0x000fc8000bf06070 */
[----:B------:R-:W-:-:S13]  /*a3a0*/  ISETP.GE.U32.AND.EX P0, PT, R17, UR5, PT, P0 ;  /* 0x0000000511007c0c */ /* 0x000fda000bf06100 */
[----:B0-----:R-:W-:Y:S05]  /*a3b0*/  @P0 BRA `(.L_x_291) ;  /* 0x0000000400700947 */ /* 0x001fea0003800000 */
[----:B------:R-:W0:Y:S01]  /*a3c0*/  S2R R10, SR_CTAID.X ;  /* 0x00000000000a7919 */ /* 0x000e220000002500 */
[----:B---34-:R-:W1:Y:S01]  /*a3d0*/  LDC.64 R8, c[0x0][0x628] ;  /* 0x00018a00ff087b82 */ /* 0x018e620000000a00 */
[----:B------:R-:W-:Y:S01]  /*a3e0*/  ULDC UR4, c[0x0][0x150] ;  /* 0x0000540000047ab9 */ /* 0x000fe20000000800 */
[----:B------:R-:W-:Y:S01]  /*a3f0*/  IMAD.MOV.U32 R6, RZ, RZ, R18 ;  /* 0x000000ffff067224 */ /* 0x000fe200078e0012 */
[----:B------:R-:W2:Y:S01]  /*a400*/  S2R R20, SR_CTAID.Y ;  /* 0x0000000000147919 */ /* 0x000ea20000002600 */
[----:B------:R-:W-:-:S04]  /*a410*/  IMAD.MOV.U32 R7, RZ, RZ, R17 ;  /* 0x000000ffff077224 */ /* 0x000fc800078e0011 */
[----:B------:R-:W3:Y:S08]  /*a420*/  LDC R15, c[0x0][0x144] ;  /* 0x00005100ff0f7b82 */ /* 0x000ef00000000800 */
[----:B------:R-:W4:Y:S08]  /*a430*/  LDC R0, c[0x0][0x630] ;  /* 0x00018c00ff007b82 */ /* 0x000f300000000800 */
[----:B------:R-:W2:Y:S01]  /*a440*/  LDC.64 R12, c[0x0][0x620] ;  /* 0x00018800ff0c7b82 */ /* 0x000ea20000000a00 */
[----:B-1----:R-:W-:-:S04]  /*a450*/  ISETP.NE.U32.AND P0, PT, R8, RZ, PT ;  /* 0x000000ff0800720c */ /* 0x002fc80003f05070 */
[----:B------:R-:W-:Y:S02]  /*a460*/  ISETP.NE.AND.EX P0, PT, R9, RZ, PT, P0 ;  /* 0x000000ff0900720c */ /* 0x000fe40003f05300 */
[----:B0-----:R-:W-:-:S05]  /*a470*/  I2FP.F32.U32 R2, R10 ;  /* 0x0000000a00027245 */ /* 0x001fca0000201000 */
[----:B------:R-:W-:-:S04]  /*a480*/  FMUL R2, R2, UR4 ;  /* 0x0000000402027c20 */ /* 0x000fc80008400000 */
[----:B------:R0:W1:Y:S02]  /*a490*/  F2I.U32.TRUNC.NTZ R14, R2 ;  /* 0x00000002000e7305 */ /* 0x000064000020f000 */
[----:B---34-:R-:W-:Y:S05]  /*a4a0*/  @!P0 BRA `(.L_x_292) ;  /* 0x0000000000288947 */ /* 0x018fea0003800000 */
[----:B------:R-:W3:Y:S02]  /*a4b0*/  LDC R3, c[0x0][0x634] ;  /* 0x00018d00ff037b82 */ /* 0x000ee40000000800 */
[----:B---3--:R-:W-:-:S05]  /*a4c0*/  IADD3 R7, P0, R18, R3, RZ ;  /* 0x0000000312077210 */ /* 0x008fca0007f1e0ff */
[----:B------:R-:W-:-:S04]  /*a4d0*/  IMAD.X R11, RZ, RZ, R17, P0 ;  /* 0x000000ffff0b7224 */ /* 0x000fc800000e0611 */
[----:B0-----:R-:W-:-:S04]  /*a4e0*/  IMAD.WIDE.U32 R2, R11, R8, RZ ;  /* 0x000000080b027225 */ /* 0x001fc800078e00ff */
[----:B------:R-:W-:-:S04]  /*a4f0*/  IMAD.WIDE.U32 R4, P0, R7, R9, R2 ;  /* 0x0000000907047225 */ /* 0x000fc80007800002 */
[----:B------:R-:W-:-:S04]  /*a500*/  IMAD.WIDE.U32 R2, R7, R8, RZ ;  /* 0x0000000807027225 */ /* 0x000fc800078e00ff */
[----:B------:R-:W-:Y:S01]  /*a510*/  IMAD.X R7, RZ, RZ, RZ, P0 ;  /* 0x000000ffff077224 */ /* 0x000fe200000e06ff */
[----:B------:R-:W-:Y:S01]  /*a520*/  IADD3 RZ, P0, R3, R4, RZ ;  /* 0x0000000403ff7210 */ /* 0x000fe20007f1e0ff */
[----:B------:R-:W-:-:S04]  /*a530*/  IMAD.MOV.U32 R6, RZ, RZ, R5 ;  /* 0x000000ffff067224 */ /* 0x000fc800078e0005 */
[----:B------:R-:W-:-:S08]  /*a540*/  IMAD.WIDE.U32.X R6, R11, R9, R6, P0 ;  /* 0x000000090b067225 */ /* 0x000fd000000e0406 */
.L_x_292:
[----:B------:R-:W3:Y:S01]  /*a550*/  LDC.64 R26, c[0x0][0x640] ;  /* 0x00019000ff1a7b82 */ /* 0x000ee20000000a00 */
[-C--:B------:R-:W-:Y:S01]  /*a560*/  SHF.R.U64 R11, R6, R0.reuse, R7 ;  /* 0x00000000060b7219 */ /* 0x080fe20000001207 */
[----:B------:R-:W-:Y:S01]  /*a570*/  IMAD.MOV.U32 R19, RZ, RZ, R17 ;  /* 0x000000ffff137224 */ /* 0x000fe200078e0011 */
[----:B------:R-:W-:Y:S01]  /*a580*/  SHF.R.U32.HI R0, RZ, R0, R7 ;  /* 0x00000000ff007219 */ /* 0x000fe20000011607 */
[----:B-1----:R-:W-:Y:S01]  /*a590*/  IMAD.MOV R14, RZ, RZ, -R14 ;  /* 0x000000ffff0e7224 */ /* 0x002fe200078e0a0e */
[----:B------:R-:W-:Y:S01]  /*a5a0*/  IADD3 R5, P0, RZ, -R11, RZ ;  /* 0x8000000bff057210 */ /* 0x000fe20007f1e0ff */
[----:B------:R-:W-:Y:S01]  /*a5b0*/  ULDC UR4, c[0x0][0x154] ;  /* 0x0000550000047ab9 */ /* 0x000fe20000000800 */
[----:B------:R-:W-:Y:S01]  /*a5c0*/  IMAD.MOV.U32 R7, RZ, RZ, 0x1 ;  /* 0x00000001ff077424 */ /* 0x000fe200078e00ff */
[----:B------:R-:W1:Y:S01]  /*a5d0*/  LDC R4, c[0x0][0x618] ;  /* 0x00018600ff047b82 */ /* 0x000e620000000800 */
[----:B------:R-:W-:Y:S02]  /*a5e0*/  IMAD R22, R15, R14, R10 ;  /* 0x0000000e0f167224 */ /* 0x000fe400078e020a */
[----:B------:R-:W-:-:S04]  /*a5f0*/  IMAD.X R3, RZ, RZ, ~R0, P0 ;  /* 0x000000ffff037224 */ /* 0x000fc800000e0e00 */
[-C--:B--2---:R-:W-:Y:S01]  /*a600*/  IMAD R0, R3, R12.reuse, RZ ;  /* 0x0000000c03007224 */ /* 0x084fe200078e02ff */
[----:B------:R-:W2:Y:S01]  /*a610*/  LDC R6, c[0x0][0x608] ;  /* 0x00018200ff067b82 */ /* 0x000ea20000000800 */
[----:B0-----:R-:W-:-:S04]  /*a620*/  IMAD.WIDE.U32 R2, R5, R12, R18 ;  /* 0x0000000c05027225 */ /* 0x001fc800078e0012 */
[----:B------:R-:W-:Y:S01]  /*a630*/  IMAD R5, R5, R13, R0 ;  /* 0x0000000d05057224 */ /* 0x000fe200078e0200 */
[----:B------:R-:W-:Y:S02]  /*a640*/  I2FP.F32.U32 R0, R20 ;  /* 0x0000001400007245 */ /* 0x000fe40000201000 */
[----:B------:R-:W0:Y:S01]  /*a650*/  LDC R24, c[0x0][0x658] ;  /* 0x00019600ff187b82 */ /* 0x000e220000000800 */
[----:B------:R-:W-:Y:S01]  /*a660*/  IMAD.IADD R3, R3, 0x1, R5 ;  /* 0x0000000103037824 */ /* 0x000fe200078e0205 */
[----:B---3--:R-:W-:Y:S01]  /*a670*/  ISETP.NE.U32.AND P0, PT, R26, RZ, PT ;  /* 0x000000ff1a00720c */ /* 0x008fe20003f05070 */
[----:B------:R-:W-:Y:S01]  /*a680*/  FMUL R0, R0, UR4 ;  /* 0x0000000400007c20 */ /* 0x000fe20008400000 */
[----:B------:R-:W-:Y:S02]  /*a690*/  IMAD.MOV.U32 R5, RZ, RZ, -0x1 ;  /* 0xffffffffff057424 */ /* 0x000fe400078e00ff */
[----:B------:R-:W-:Y:S01]  /*a6a0*/  ISETP.NE.AND.EX P0, PT, R27, RZ, PT, P0 ;  /* 0x000000ff1b00720c */ /* 0x000fe20003f05300 */
[----:B------:R3:W4:Y:S01]  /*a6b0*/  F2I.U32.TRUNC.NTZ R12, R0 ;  /* 0x00000000000c7305 */ /* 0x000722000020f000 */
[----:B------:R-:W3:Y:S01]  /*a6c0*/  LDC R15, c[0x0][0x148] ;  /* 0x00005200ff0f7b82 */ /* 0x000ee20000000800 */
[----:B-1----:R-:W-:-:S02]  /*a6d0*/  SHF.R.U64 R10, R2, R4, R3 ;  /* 0x00000004020a7219 */ /* 0x002fc40000001203 */
[----:B------:R-:W-:-:S05]  /*a6e0*/  SHF.R.U32.HI R3, RZ, R4, R3 ;  /* 0x00000004ff037219 */ /* 0x000fca0000011603 */
[----:B------:R-:W1:Y:S01]  /*a6f0*/  LDC R14, c[0x0][0x600] ;  /* 0x00018000ff0e7b82 */ /* 0x000e620000000800 */
[-CC-:B--2---:R-:W-:Y:S02]  /*a700*/  SHF.R.U64 R8, R10, R6.reuse, R3.reuse ;  /* 0x000000060a087219 */ /* 0x184fe40000001203 */
[----:B------:R-:W-:-:S05]  /*a710*/  SHF.R.U32.HI R3, RZ, R6, R3 ;  /* 0x00000006ff037219 */ /* 0x000fca0000011603 */
[----:B------:R-:W2:Y:S01]  /*a720*/  LDC R21, c[0x0][0x648] ;  /* 0x00019200ff157b82 */ /* 0x000ea20000000800 */
[-CC-:B0-----:R-:W-:Y:S02]  /*a730*/  SHF.R.U64 R13, R8, R24.reuse, R3.reuse ;  /* 0x00000018080d7219 */ /* 0x181fe40000001203 */
[-C--:B------:R-:W-:Y:S02]  /*a740*/  SHF.L.U32 R5, R5, R24.reuse, RZ ;  /* 0x0000001805057219 */ /* 0x080fe400000006ff */
[-C--:B------:R-:W-:Y:S01]  /*a750*/  SHF.R.U32.HI R3, RZ, R24.reuse, R3 ;  /* 0x00000018ff037219 */ /* 0x080fe20000011603 */
[----:B------:R-:W-:Y:S01]  /*a760*/  IMAD.MOV.U32 R2, RZ, RZ, R13 ;  /* 0x000000ffff027224 */ /* 0x000fe200078e000d */
[----:B------:R-:W-:Y:S01]  /*a770*/  SHF.L.U32 R24, R7, R24, RZ ;  /* 0x0000001807187219 */ /* 0x000fe200000006ff */
[----:B------:R-:W0:Y:S01]  /*a780*/  LDC R25, c[0x0][0x638] ;  /* 0x00018e00ff197b82 */ /* 0x000e220000000800 */
[----:B------:R-:W-:-:S07]  /*a790*/  LOP3.LUT R19, RZ, R5, RZ, 0x33, !PT ;  /* 0x00000005ff137212 */ /* 0x000fce00078e33ff */
[----:B------:R-:W0:Y:S01]  /*a7a0*/  LDC R28, c[0x0][0x610] ;  /* 0x00018400ff1c7b82 */ /* 0x000e220000000800 */
[----:B----4-:R-:W-:Y:S05]  /*a7b0*/  @!P0 BRA `(.L_x_293) ;  /* 0x0000000000288947 */ /* 0x010fea0003800000 */
[----:B---3--:R-:W3:Y:S02]  /*a7c0*/  LDC R0, c[0x0][0x64c] ;  /* 0x00019300ff007b82 */ /* 0x008ee40000000800 */
[----:B---3--:R-:W-:-:S05]  /*a7d0*/  IADD3 R7, P0, R13, R0, RZ ;  /* 0x000000000d077210 */ /* 0x008fca0007f1e0ff */
        /* <DEDUP_REMOVED lines=8> */
.L_x_293:
[----:B------:R-:W4:Y:S01]  /*a860*/  LDC R4, c[0x0][0x65c] ;  /* 0x00019700ff047b82 */ /* 0x000f220000000800 */
[----:B--23--:R-:W-:Y:S01]  /*a870*/  SHF.R.U64 R0, R2, R21, R3 ;  /* 0x0000001502007219 */ /* 0x00cfe20000001203 */
[----:B-1----:R-:W-:Y:S01]  /*a880*/  VIADD R3, R14, 0xffffffff ;  /* 0xffffffff0e037836 */ /* 0x002fe20000000000 */
[----:B------:R-:W-:Y:S01]  /*a890*/  LOP3.LUT R19, R8, R19, RZ, 0xc0, !PT ;  /* 0x0000001308137212 */ /* 0x000fe200078ec0ff */
[----:B------:R-:W-:Y:S02]  /*a8a0*/  IMAD.MOV R12, RZ, RZ, -R12 ;  /* 0x000000ffff0c7224 */ /* 0x000fe400078e0a0c */
[----:B------:R-:W-:Y:S01]  /*a8b0*/  IMAD.MOV R2, RZ, RZ, -R0 ;  /* 0x000000ffff027224 */ /* 0x000fe200078e0a00 */
[----:B------:R-:W-:Y:S01]  /*a8c0*/  LOP3.LUT R3, R10, R3, RZ, 0xc0, !PT ;  /* 0x000000030a037212 */ /* 0x000fe200078ec0ff */
[----:B------:R-:W-:Y:S02]  /*a8d0*/  IMAD R19, R24, R0, R19 ;  /* 0x0000000018137224 */ /* 0x000fe400078e0213 */
[----:B0-----:R-:W-:-:S04]  /*a8e0*/  IMAD R0, R2, R25, R13 ;  /* 0x0000001902007224 */ /* 0x001fc800078e020d */
[----:B------:R-:W-:Y:S01]  /*a8f0*/  IMAD R2, R0, R14, R3 ;  /* 0x0000000e00027224 */ /* 0x000fe200078e0203 */
[----:B----4-:R-:W-:Y:S01]  /*a900*/  ISETP.NE.AND P0, PT, R4, 0x1, PT ;  /* 0x000000010400780c */ /* 0x010fe20003f05270 */
[----:B------:R-:W-:-:S05]  /*a910*/  IMAD.MOV.U32 R4, RZ, RZ, 0x1 ;  /* 0x00000001ff047424 */ /* 0x000fca00078e00ff */
[----:B------:R-:W-:-:S07]  /*a920*/  PRMT R0, R4, 0x7610, R0 ;  /* 0x0000761004007816 */ /* 0x000fce0000000000 */
[----:B------:R-:W-:-:S04]  /*a930*/  @P0 IMAD R22, R15, R12, R20 ;  /* 0x0000000c0f160224 */ /* 0x000fc800078e0214 */
[----:B------:R-:W-:-:S05]  /*a940*/  IMAD R19, R19, R28, R22 ;  /* 0x0000001c13137224 */ /* 0x000fca00078e0216 */
[----:B------:R-:W-:Y:S02]  /*a950*/  SEL R22, R2, R19, !P0 ;  /* 0x0000001302167207 */ /* 0x000fe40004000000 */
[----:B------:R-:W-:Y:S01]  /*a960*/  SEL R19, R19, R2, !P0 ;  /* 0x0000000213137207 */ /* 0x000fe20004000000 */
[----:B------:R-:W-:-:S07]  /*a970*/  IMAD.MOV.U32 R2, RZ, RZ, R11 ;  /* 0x000000ffff027224 */ /* 0x000fce00078e000b */
.L_x_291:
[----:B------:R-:W-:Y:S02]  /*a980*/  LOP3.LUT P0, RZ, R0, 0xff, RZ, 0xc0, !PT ;  /* 0x000000ff00ff7812 */ /* 0x000fe4000780c0ff */
[----:B------:R-:W-:-:S11]  /*a990*/  LOP3.LUT R175, R175, 0x1, RZ, 0x3c, !PT ;  /* 0x00000001afaf7812 */ /* 0x000fd600078e3cff */
[----:B------:R-:W-:Y:S05]  /*a9a0*/  @P0 BRA `(.L_x_294) ;  /* 0xffffff6c00240947 */ /* 0x000fea000383ffff */
[----:B------:R-:W-:Y:S05]  /*a9b0*/  EXIT ;  /* 0x000000000000794d */ /* 0x000fea0003800000 */
.L_x_17:
[----:B------:R-:W-:-:S08]  /*a9c0*/  ISETP.NE.AND P0, PT, R5, RZ, PT ;  /* 0x000000ff0500720c */ /* 0x000fd00003f05270 */
[----:B0-2---:R-:W0:-:S00]  /*a9d0*/  USETMAXREG.DEALLOC.CTAPOOL 0x28 ;  /* 0x00000028000079c8 */ /* 0x005e0000080e0500 */
[----:B------:R-:W-:Y:S05]  /*a9e0*/  @P0 EXIT ;  /* 0x000000000000094d */ /* 0x000fea0003800000 */
[----:B0-----:R-:W-:Y:S01]  /*a9f0*/  LOP3.LUT P0, RZ, R8, 0xff, RZ, 0xc0, !PT ;  /* 0x000000ff08ff7812 */ /* 0x001fe2000780c0ff */
[----:B------:R-:W-:Y:S02]  /*aa00*/  IMAD.MOV.U32 R0, RZ, RZ, 0x1 ;  /* 0x00000001ff007424 */ /* 0x000fe400078e00ff */
[----:B------:R-:W-:-:S10]  /*aa10*/  IMAD.MOV.U32 R8, RZ, RZ, RZ ;  /* 0x000000ffff087224 */ /* 0x000fd400078e00ff */
[----:B------:R-:W-:Y:S05]  /*aa20*/  @!P0 BRA `(.L_x_295) ;  /* 0x0000000c00688947 */ /* 0x000fea0003800000 */
[----:B------:R-:W0:Y:S01]  /*aa30*/  S2UR UR8, SR_CgaCtaId ;  /* 0x00000000000879c3 */ /* 0x000e220000008800 */
[----:B------:R-:W-:Y:S01]  /*aa40*/  LOP3.LUT P0, RZ, R4, 0x1f, RZ, 0xc0, !PT ;  /* 0x0000001f04ff7812 */ /* 0x000fe2000780c0ff */
[----:B------:R-:W-:Y:S01]  /*aa50*/  ULDC UR5, c[0x0][0x658] ;  /* 0x0001960000057ab9 */ /* 0x000fe20000000800 */
[----:B------:R-:W-:Y:S01]  /*aa60*/  UMOV UR6, 0xffffffff ;  /* 0xffffffff00067882 */ /* 0x000fe20000000000 */
[----:B------:R-:W-:Y:S01]  /*aa70*/  BSSY B0, `(.L_x_295) ;  /* 0x00000d5000007945 */ /* 0x000fe20003800000 */
[----:B------:R-:W-:Y:S01]  /*aa80*/  USHF.L.U32 UR6, UR6, UR5, URZ ;  /* 0x0000000506067299 */ /* 0x000fe2000800063f */
[C---:B------:R-:W-:Y:S01]  /*aa90*/  ISETP.NE.AND P2, PT, R3.reuse, RZ, PT ;  /* 0x000000ff0300720c */ /* 0x040fe20003f45270 */
[----:B------:R-:W-:Y:S01]  /*aaa0*/  IMAD.MOV.U32 R9, RZ, RZ, 0x1 ;  /* 0x00000001ff097424 */ /* 0x000fe200078e00ff */
[----:B------:R-:W-:Y:S01]  /*aab0*/  ISETP.NE.OR P0, PT, R3, RZ, !P0 ;  /* 0x000000ff0300720c */ /* 0x000fe20004705670 */
[----:B------:R-:W-:Y:S01]  /*aac0*/  IMAD.MOV.U32 R0, RZ, RZ, 0x1 ;  /* 0x00000001ff007424 */ /* 0x000fe200078e00ff */
[----:B------:R-:W-:Y:S01]  /*aad0*/  LOP3.LUT R6, R16, 0x2, RZ, 0xfc, !PT ;  /* 0x0000000210067812 */ /* 0x000fe200078efcff */
[----:B------:R-:W-:Y:S01]  /*aae0*/  IMAD.MOV.U32 R8, RZ, RZ, RZ ;  /* 0x000000ffff087224 */ /* 0x000fe200078e00ff */
[----:B------:R-:W-:Y:S01]  /*aaf0*/  ULDC UR4, c[0x0][0x600] ;  /* 0x0001800000047ab9 */ /* 0x000fe20000000800 */
[----:B------:R-:W-:Y:S01]  /*ab00*/  UMOV UR7, 0x1 ;  /* 0x0000000100077882 */ /* 0x000fe20000000000 */
[----:B------:R-:W-:-:S02]  /*ab10*/  UIADD3 UR13, UR40, 0x1, URZ ;  /* 0x00000001280d7890 */ /* 0x000fc4000fffe03f */
[----:B------:R-:W-:Y:S02]  /*ab20*/  UIADD3 UR4, UR4, -0x1, URZ ;  /* 0xffffffff04047890 */ /* 0x000fe4000fffe03f */
[----:B------:R-:W-:Y:S02]  /*ab30*/  USHF.L.U32 UR5, UR7, UR5, URZ ;  /* 0x0000000507057299 */ /* 0x000fe4000800063f */
[----:B------:R-:W-:Y:S01]  /*ab40*/  ULOP3.LUT UR6, URZ, UR6, URZ, 0x33, !UPT ;  /* 0x000000063f067292 */ /* 0x000fe2000f8e333f */
[----:B------:R-:W-:Y:S01]  /*ab50*/  ULDC.64 UR30, c[0x0][0x198] ;  /* 0x00006600001e7ab9 */ /* 0x000fe20000000a00 */
[----:B0-----:R-:W-:-:S10]  /*ab60*/  IMAD.U32 R7, RZ, RZ, UR8 ;  /* 0x00000008ff077e24 */ /* 0x001fd4000f8e00ff */
.L_x_307:
[----:B------:R-:W-:-:S03]  /*ab70*/  UMOV UR7, 0xffffffff ;  /* 0xffffffff00077882 */ /* 0x000fc60000000000 */
[----:B------:R-:W-:Y:S05]  /*ab80*/  BRA.DIV UR7, `(.L_x_296) ;  /* 0x0000001207487947 */ /* 0x000fea000b800000 */
[----:B------:R-:W-:-:S13]  /*ab90*/  ELECT P6, URZ, PT ;  /* 0x00000000003f782f */ /* 0x000fda00038c0000 */
.L_x_321:
[----:B------:R-:W0:Y:S01]  /*aba0*/  LDC R3, c[0x0][0x28c] ;  /* 0x0000a300ff037b82 */ /* 0x000e220000000800 */
[----:B------:R-:W-:Y:S01]  /*abb0*/  BSSY B1, `(.L_x_297) ;  /* 0x0000048000017945 */ /* 0x000fe20003800000 */
[----:B0-----:R-:W-:-:S13]  /*abc0*/  ISETP.LT.OR P6, PT, R3, 0x1, !P6 ;  /* 0x000000010300780c */ /* 0x001fda00077c1670 */
[----:B------:R-:W-:Y:S05]  /*abd0*/  @P6 BRA `(.L_x_298) ;  /* 0x0000000400146947 */ /* 0x000fea0003800000 */
[----:B------:R-:W-:Y:S02]  /*abe0*/  IMAD R7, R19, 0x2, R7 ;  /* 0x0000000213077824 */ /* 0x000fe400078e0207 */
[----:B------:R-:W-:Y:S02]  /*abf0*/  IMAD.SHL.U32 R22, R22, 0x100, RZ ;  /* 0x0000010016167824 */ /* 0x000fe400078e00ff */
[----:B------:R-:W-:Y:S02]  /*ac00*/  IMAD.MOV.U32 R14, RZ, RZ, RZ ;  /* 0x000000ffff0e7224 */ /* 0x000fe400078e00ff */
[----:B------:R-:W-:Y:S02]  /*ac10*/  IMAD.U32 R15, RZ, RZ, UR13 ;  /* 0x0000000dff0f7e24 */ /* 0x000fe4000f8e00ff */
[----:B------:R-:W-:Y:S02]  /*ac20*/  IMAD.MOV.U32 R3, RZ, RZ, R0 ;  /* 0x000000ffff037224 */ /* 0x000fe400078e0000 */
[----:B------:R-:W-:-:S02]  /*ac30*/  IMAD.MOV.U32 R4, RZ, RZ, R8 ;  /* 0x000000ffff047224 */ /* 0x000fc400078e0008 */
[----:B------:R-:W-:-:S07]  /*ac40*/  IMAD.SHL.U32 R11, R7, 0x20, RZ ;  /* 0x00000020070b7824 */ /* 0x000fce00078e00ff */
.L_x_302:
[----:B------:R-:W0:Y:S01]  /*ac50*/  S2UR UR7, SR_CgaCtaId ;  /* 0x00000000000779c3 */ /* 0x000e220000008800 */
[----:B------:R-:W-:Y:S02]  /*ac60*/  MOV R10, 0x400 ;  /* 0x00000400000a7802 */ /* 0x000fe40000000f00 */
[----:B------:R-:W-:Y:S01]  /*ac70*/  SHF.L.U32 R5, R3, 0x1f, RZ ;  /* 0x0000001f03057819 */ /* 0x000fe200000006ff */
[----:B0-----:R-:W-:-:S05]  /*ac80*/  IMAD.U32 R7, RZ, RZ, UR7 ;  /* 0x00000007ff077e24 */ /* 0x001fca000f8e00ff */
[----:B------:R-:W-:Y:S02]  /*ac90*/  LEA R13, R7, R10, 0x18 ;  /* 0x0000000a070d7211 */ /* 0x000fe400078ec0ff */
[----:B------:R-:W0:Y:S03]  /*aca0*/  @!P2 LDC R10, c[0x0][0x500] ;  /* 0x00014000ff0aab82 */ /* 0x000e260000000800 */
[----:B------:R-:W-:-:S04]  /*acb0*/  IMAD R12, R4, 0x8, R13 ;  /* 0x00000008040c7824 */ /* 0x000fc800078e020d */
[----:B------:R-:W1:Y:S02]  /*acc0*/  SYNCS.PHASECHK.TRANS64.TRYWAIT P1, [R12+URZ+0x28], R5 ;  /* 0x000028050c0075a7 */ /* 0x000e64000802017f */
[----:B-1----:R-:W-:Y:S05]  /*acd0*/  @!P1 BRA `(.L_x_299) ;  /* 0x0000001000149947 */ /* 0x002fea0003800000 */
.L_x_322:
[----:B-1----:R-:W-:Y:S01]  /*ace0*/  PRMT R5, R6, 0x9910, RZ ;  /* 0x0000991006057816 */ /* 0x002fe200000000ff */
[----:B0-----:R0:W-:Y:S03]  /*acf0*/  @!P2 SYNCS.ARRIVE.TRANS64 RZ, [R12+URZ], R10 ;  /* 0x0000000a0cffa9a7 */ /* 0x0011e6000800003f */
[----:B------:R-:W-:-:S13]  /*ad00*/  ISETP.NE.AND P1, PT, R5, 0x2, PT ;  /* 0x000000020500780c */ /* 0x000fda0003f25270 */
[----:B0-----:R-:W-:Y:S05]  /*ad10*/  @P1 BRA `(.L_x_300) ;  /* 0x0000000000041947 */ /* 0x001fea0003800000 */
[----:B------:R-:W-:Y:S01]  /*ad20*/  BPT.TRAP 0x1 ;  /* 0x000000040000795c */ /* 0x000fe20000300000 */
.L_x_300:
[----:B------:R-:W-:Y:S05]  /*ad30*/  @P0 BRA `(.L_x_301) ;  /* 0x0000000000040947 */ /* 0x000fea0003800000 */
[----:B------:R-:W-:Y:S01]  /*ad40*/  BPT.TRAP 0x1 ;  /* 0x000000040000795c */ /* 0x000fe20000300000 */
.L_x_301:
[----:B------:R-:W-:Y:S01]  /*ad50*/  IMAD R5, R4, 0x4, R7 ;  /* 0x0000000404057824 */ /* 0x000fe200078e0207 */
[----:B------:R-:W-:Y:S01]  /*ad60*/  R2UR UR34, R14 ;  /* 0x000000000e2272ca */ /* 0x000fe200000e0000 */
[----:B------:R-:W-:Y:S01]  /*ad70*/  VIADD R15, R15, 0xffffffff ;  /* 0xffffffff0f0f7836 */ /* 0x000fe20000000000 */
[----:B------:R-:W-:Y:S01]  /*ad80*/  R2UR UR33, R12 ;  /* 0x000000000c2172ca */ /* 0x000fe200000e0000 */
[----:B------:R-:W-:Y:S01]  /*ad90*/  IMAD.SHL.U32 R5, R5, 0x800, RZ ;  /* 0x0000080005057824 */ /* 0x000fe200078e00ff */
[----:B------:R-:W-:Y:S01]  /*ada0*/  R2UR UR36, R2 ;  /* 0x00000000022472ca */ /* 0x000fe200000e0000 */
[----:B------:R-:W-:Y:S01]  /*adb0*/  UIADD3 UR14, UP0, UR30, 0xf0, URZ ;  /* 0x000000f01e0e7890 */ /* 0x000fe2000ff1e03f */
[----:B------:R-:W-:Y:S01]  /*adc0*/  R2UR UR35, R11 ;  /* 0x000000000b2372ca */ /* 0x000fe200000e0000 */
[--C-:B------:R-:W-:Y:S01]  /*add0*/  IMAD R5, R5, 0x2, R13.reuse ;  /* 0x0000000205057824 */ /* 0x100fe200078e020d */
[----:B------:R-:W-:Y:S01]  /*ade0*/  R2UR UR19, R22 ;  /* 0x00000000161372ca */ /* 0x000fe200000e0000 */
[C---:B------:R-:W-:Y:S01]  /*adf0*/  IMAD R13, R4.reuse, 0x10000, R13 ;  /* 0x00010000040d7824 */ /* 0x040fe200078e020d */
[----:B------:R-:W-:Y:S01]  /*ae00*/  UIADD3 UR38, UP1, UR30, 0x1f0, URZ ;  /* 0x000001f01e267890 */ /* 0x000fe2000ff3e03f */
[----:B------:R-:W-:Y:S01]  /*ae10*/  ISETP.GT.AND P3, PT, R15, 0x1, PT ;  /* 0x000000010f00780c */ /* 0x000fe20003f64270 */
[----:B------:R-:W-:Y:S01]  /*ae20*/  UIADD3.X UR15, URZ, UR31, URZ, UP0, !UPT ;  /* 0x0000001f3f0f7290 */ /* 0x000fe200087fe43f */
[----:B------:R-:W-:Y:S01]  /*ae30*/  R2UR UR24, R5 ;  /* 0x00000000051872ca */ /* 0x000fe200000e0000 */
[----:B------:R-:W-:Y:S01]  /*ae40*/  UIADD3 UR26, UR34, 0x40, URZ ;  /* 0x00000040221a7890 */ /* 0x000fe2000fffe03f */
[----:B------:R-:W-:Y:S01]  /*ae50*/  R2UR UR8, R13 ;  /* 0x000000000d0872ca */ /* 0x000fe200000e0000 */
[----:B------:R-:W-:Y:S01]  /*ae60*/  UIADD3.X UR39, URZ, UR31, URZ, UP1, !UPT ;  /* 0x0000001f3f277290 */ /* 0x000fe20008ffe43f */
[----:B------:R-:W-:Y:S01]  /*ae70*/  VIADD R4, R4, 0x1 ;  /* 0x0000000104047836 */ /* 0x000fe20000000000 */
[----:B------:R-:W-:Y:S01]  /*ae80*/  UMOV UR7, 0x30000 ;  /* 0x0003000000077882 */ /* 0x000fe20000000000 */
[----:B------:R-:W-:Y:S01]  /*ae90*/  UMOV UR22, 0x0 ;  /* 0x0000000000167882 */ /* 0x000fe20000000000 */
[----:B------:R-:W-:Y:S01]  /*aea0*/  UMOV UR23, 0x10000000 ;  /* 0x1000000000177882 */ /* 0x000fe20000000000 */
[----:B------:R-:W-:Y:S01]  /*aeb0*/  UMOV UR25, UR33 ;  /* 0x0000002100197c82 */ /* 0x000fe20008000000 */
[----:B------:R-:W-:Y:S01]  /*aec0*/  ISETP.NE.AND P1, PT, R4, 0x5, PT ;  /* 0x000000050400780c */ /* 0x000fe20003f25270 */
[----:B------:R-:W-:Y:S01]  /*aed0*/  UMOV UR28, UR36 ;  /* 0x00000024001c7c82 */ /* 0x000fe20008000000 */
[----:B------:R-:W-:Y:S01]  /*aee0*/  UMOV UR27, UR35 ;  /* 0x00000023001b7c82 */ /* 0x000fe20008000000 */
[----:B------:R-:W-:Y:S01]  /*aef0*/  UMOV UR17, UR33 ;  /* 0x0000002100117c82 */ /* 0x000fe20008000000 */
[----:B------:R-:W-:Y:S01]  /*af00*/  UIADD3 UR32, UR24, 0x180, URZ ;  /* 0x0000018018207890 */ /* 0x000fe2000fffe03f */
[----:B------:R-:W-:Y:S01]  /*af10*/  SEL R10, RZ, 0x1, P1 ;  /* 0x00000001ff0a7807 */ /* 0x000fe20000800000 */
[----:B------:R-:W-:Y:S01]  /*af20*/  UIADD3 UR24, UR24, 0x2180, URZ ;  /* 0x0000218018187890 */ /* 0x000fe2000fffe03f */
[----:B------:R-:W-:Y:S01]  /*af30*/  VIADD R14, R14, 0x80 ;  /* 0x000000800e0e7836 */ /* 0x000fe20000000000 */
[----:B------:R-:W-:Y:S01]  /*af40*/  UIADD3 UR16, UR8, 0x14180, URZ ;  /* 0x0001418008107890 */ /* 0x000fe2000fffe03f */
[----:B------:R-:W-:Y:S01]  /*af50*/  LOP3.LUT R3, R3, R10, RZ, 0x3c, !PT ;  /* 0x0000000a03037212 */ /* 0x000fe200078e3cff */
[----:B------:R-:W-:Y:S01]  /*af60*/  UIADD3 UR8, UR8, 0x1c180, URZ ;  /* 0x0001c18008087890 */ /* 0x000fe2000fffe03f */
[----:B------:R-:W-:Y:S01]  /*af70*/  SEL R4, R4, RZ, P1 ;  /* 0x000000ff04047207 */ /* 0x000fe20000800000 */
[----:B------:R-:W-:Y:S01]  /*af80*/  UMOV UR18, UR34 ;  /* 0x0000002200127c82 */ /* 0x000fe20008000000 */
[----:B------:R-:W-:Y:S01]  /*af90*/  UMOV UR20, UR36 ;  /* 0x0000002400147c82 */ /* 0x000fe20008000000 */
[----:B------:R0:W-:Y:S01]  /*afa0*/  UTMALDG.3D.MULTICAST [UR32], [UR14], UR7, desc[UR22] ;  /* 0x000016200e0073b4 */ /* 0x0001e20008011807 */
[----:B------:R-:W-:Y:S01]  /*afb0*/  UMOV UR9, UR33 ;  /* 0x0000002100097c82 */ /* 0x000fe20008000000 */
[----:B------:R-:W-:Y:S01]  /*afc0*/  UMOV UR11, UR19 ;  /* 0x00000013000b7c82 */ /* 0x000fe20008000000 */
[----:B------:R-:W-:Y:S01]  /*afd0*/  UMOV UR12, UR36 ;  /* 0x00000024000c7c82 */ /* 0x000fe20008000000 */
[----:B------:R-:W-:Y:S01]  /*afe0*/  UMOV UR10, UR26 ;  /* 0x0000001a000a7c82 */ /* 0x000fe20008000000 */
[----:B------:R0:W-:Y:S01]  /*aff0*/  UTMALDG.3D.MULTICAST [UR24], [UR14], UR7, desc[UR22] ;  /* 0x000016180e0073b4 */ /* 0x0001e20008011807 */
[----:B------:R0:W-:Y:S01]  /*b000*/  UTMALDG.3D [UR16], [UR38], desc[UR22] ;  /* 0x00001610260075b4 */ /* 0x0001e20008011000 */
[----:B------:R0:W-:Y:S02]  /*b010*/  UTMALDG.3D [UR8], [UR38], desc[UR22] ;  /* 0x00001608260075b4 */ /* 0x0001e40008011000 */
[----:B0-----:R-:W-:Y:S05]  /*b020*/  @P3 BRA `(.L_x_302) ;  /* 0xfffffffc00083947 */ /* 0x001fea000383ffff */
.L_x_298:
[----:B------:R-:W-:Y:S05]  /*b030*/  BSYNC B1 ;  /* 0x0000000000017941 */ /* 0x000fea0003800000 */
.L_x_297:
[----:B------:R-:W2:Y:S01]  /*b040*/  LDL.64 R12, [R1] ;  /* 0x00000000010c7983 */ /* 0x000ea20000100a00 */
[----:B------:R-:W-:Y:S01]  /*b050*/  LOP3.LUT P4, RZ, R9, 0xff, RZ, 0xc0, !PT ;  /* 0x000000ff09ff7812 */ /* 0x000fe2000788c0ff */
[----:B------:R-:W-:Y:S01]  /*b060*/  VIADD R8, R8, UR40 ;  /* 0x0000002808087c36 */ /* 0x000fe20008000000 */
[----:B------:R-:W-:Y:S01]  /*b070*/  ULDC.64 UR8, c[0x0][0x650] ;  /* 0x0001940000087ab9 */ /* 0x000fe20000000a00 */
[----:B------:R-:W-:Y:S01]  /*b080*/  IMAD.U32 R5, RZ, RZ, UR40 ;  /* 0x00000028ff057e24 */ /* 0x000fe2000f8e00ff */
[----:B------:R-:W-:Y:S01]  /*b090*/  UISETP.GE.U32.AND UP0, UPT, UR40, 0x5, UPT ;  /* 0x000000052800788c */ /* 0x000fe2000bf06070 */
[----:B------:R-:W-:Y:S01]  /*b0a0*/  BSSY B1, `(.L_x_303) ;  /* 0x000006f000017945 */ /* 0x000fe20003800000 */
[----:B------:R-:W-:Y:S01]  /*b0b0*/  ISETP.GT.U32.AND P1, PT, R8, 0x4, PT ;  /* 0x000000040800780c */ /* 0x000fe20003f24070 */
[----:B------:R-:W-:Y:S01]  /*b0c0*/  IMAD.MOV.U32 R19, RZ, RZ, -0x1 ;  /* 0xffffffffff137424 */ /* 0x000fe200078e00ff */
[----:B------:R-:W-:Y:S01]  /*b0d0*/  PRMT R9, RZ, 0x7610, R9 ;  /* 0x00007610ff097816 */ /* 0x000fe20000000009 */
[----:B------:R-:W-:Y:S01]  /*b0e0*/  IMAD.MOV.U32 R22, RZ, RZ, -0x1 ;  /* 0xffffffffff167424 */ /* 0x000fe200078e00ff */
[----:B------:R-:W-:-:S02]  /*b0f0*/  ISETP.LT.U32.AND P1, PT, R5, 0x5, P1 ;  /* 0x000000050500780c */ /* 0x000fc40000f21070 */
[----:B------:R-:W-:Y:S01]  /*b100*/  PLOP3.LUT P3, PT, PT, PT, UP0, 0x80, 0x0 ;  /* 0x000000000000781c */ /* 0x000fe20003f6f008 */
[----:B------:R-:W0:Y:S01]  /*b110*/  @P4 S2R R7, SR_CgaCtaId ;  /* 0x0000000000074919 */ /* 0x000e220000008800 */
[----:B------:R-:W-:-:S04]  /*b120*/  @P4 MOV R2, 0x400 ;  /* 0x0000040000024802 */ /* 0x000fc80000000f00 */
[----:B0-----:R-:W-:Y:S01]  /*b130*/  @P4 LEA R4, R7, R2, 0x18 ;  /* 0x0000000207044211 */ /* 0x001fe200078ec0ff */
[----:B------:R-:W-:-:S03]  /*b140*/  IMAD.WIDE.U32 R2, R8, -0x33333333, RZ ;  /* 0xcccccccd08027825 */ /* 0x000fc600078e00ff */
[----:B------:R0:W-:Y:S01]  /*b150*/  @P4 SYNCS.ARRIVE.TRANS64.A1T0 RZ, [R4+URZ+0x88], RZ ;  /* 0x000088ff04ff49a7 */ /* 0x0001e2000810003f */
[----:B------:R-:W-:Y:S01]  /*b160*/  IMAD.MOV.U32 R2, RZ, RZ, -0x1 ;  /* 0xffffffffff027424 */ /* 0x000fe200078e00ff */
[----:B------:R-:W-:Y:S02]  /*b170*/  SHF.R.U32.HI R5, RZ, 0x2, R3 ;  /* 0x00000002ff057819 */ /* 0x000fe40000011603 */
[----:B------:R-:W-:-:S03]  /*b180*/  SEL R3, RZ, 0x1, !P1 ;  /* 0x00000001ff037807 */ /* 0x000fc60004800000 */
[----:B------:R-:W-:Y:S01]  /*b190*/  IMAD R8, R5, -0x5, R8 ;  /* 0xfffffffb05087824 */ /* 0x000fe200078e0208 */
[----:B------:R-:W-:Y:S02]  /*b1a0*/  LOP3.LUT R0, R0, R3, RZ, 0x3c, !PT ;  /* 0x0000000300007212 */ /* 0x000fe400078e3cff */
[----:B------:R-:W-:Y:S02]  /*b1b0*/  PRMT R3, RZ, 0x7610, R3 ;  /* 0x00007610ff037816 */ /* 0x000fe40000000003 */
[----:B------:R-:W-:Y:S02]  /*b1c0*/  @P3 LOP3.LUT R0, R0, 0x1, R5, 0x78, !PT ;  /* 0x0000000100003812 */ /* 0x000fe400078e7805 */
[----:B--2---:R-:W-:-:S04]  /*b1d0*/  IADD3 R18, P4, R18, R12, RZ ;  /* 0x0000000c12127210 */ /* 0x004fc80007f9e0ff */
[----:B------:R-:W-:Y:S01]  /*b1e0*/  ISETP.GE.U32.AND P1, PT, R18, UR8, PT ;  /* 0x0000000812007c0c */ /* 0x000fe2000bf26070 */
[----:B------:R-:W-:-:S05]  /*b1f0*/  IMAD.X R17, R17, 0x1, R23, P4 ;  /* 0x0000000111117824 */ /* 0x000fca00020e0617 */
[----:B------:R-:W-:-:S13]  /*b200*/  ISETP.GE.U32.AND.EX P1, PT, R17, UR9, PT, P1 ;  /* 0x0000000911007c0c */ /* 0x000fda000bf26110 */
[----:B0-----:R-:W-:Y:S05]  /*b210*/  @P1 BRA `(.L_x_304) ;  /* 0x00000004005c1947 */ /* 0x001fea0003800000 */
[----:B------:R-:W0:Y:S01]  /*b220*/  S2R R12, SR_CTAID.X ;  /* 0x00000000000c7919 */ /* 0x000e220000002500 */
[----:B------:R-:W-:Y:S01]  /*b230*/  ULDC.64 UR8, c[0x0][0x628] ;  /* 0x00018a0000087ab9 */ /* 0x000fe20000000a00 */
[----:B------:R-:W1:Y:S01]  /*b240*/  LDC R13, c[0x0][0x144] ;  /* 0x00005100ff0d7b82 */ /* 0x000e620000000800 */
[----:B------:R-:W-:Y:S01]  /*b250*/  ISETP.NE.U32.AND P1, PT, RZ, UR8, PT ;  /* 0x00000008ff007c0c */ /* 0x000fe2000bf25070 */
[----:B------:R-:W2:Y:S01]  /*b260*/  S2R R10, SR_CTAID.Y ;  /* 0x00000000000a7919 */ /* 0x000ea20000002600 */
[----:B------:R-:W-:Y:S01]  /*b270*/  ULDC UR10, c[0x0][0x630] ;  /* 0x00018c00000a7ab9 */ /* 0x000fe20000000800 */
[----:B------:R-:W-:Y:S01]  /*b280*/  ULDC UR11, c[0x0][0x150] ;  /* 0x00005400000b7ab9 */ /* 0x000fe20000000800 */
[----:B------:R-:W-:Y:S01]  /*b290*/  ISETP.NE.AND.EX P1, PT, RZ, UR9, PT, P1 ;  /* 0x00000009ff007c0c */ /* 0x000fe2000bf25310 */
[----:B------:R-:W-:Y:S02]  /*b2a0*/  IMAD.MOV.U32 R2, RZ, RZ, R18 ;  /* 0x000000ffff027224 */ /* 0x000fe400078e0012 */
[----:B------:R-:W-:Y:S01]  /*b2b0*/  IMAD.MOV.U32 R3, RZ, RZ, R17 ;  /* 0x000000ffff037224 */ /* 0x000fe200078e0011 */
[----:B0-----:R-:W-:-:S09]  /*b2c0*/  I2FP.F32.U32 R14, R12 ;  /* 0x0000000c000e7245 */ /* 0x001fd20000201000 */
[----:B------:R-:W-:Y:S05]  /*b2d0*/  @!P1 BRA `(.L_x_305) ;  /* 0x0000000000289947 */ /* 0x000fea0003800000 */
[----:B------:R-:W-:Y:S02]  /*b2e0*/  ULDC UR7, c[0x0][0x634] ;  /* 0x00018d0000077ab9 */ /* 0x000fe40000000800 */
[----:B------:R-:W-:-:S05]  /*b2f0*/  IADD3 R3, P1, R18, UR7, RZ ;  /* 0x0000000712037c10 */ /* 0x000fca000ff3e0ff */
[----:B------:R-:W-:-:S04]  /*b300*/  IMAD.X R11, RZ, RZ, R17, P1 ;  /* 0x000000ffff0b7224 */ /* 0x000fc800008e0611 */
[----:B------:R-:W-:-:S04]  /*b310*/  IMAD.WIDE.U32 R4, R11, UR8, RZ ;  /* 0x000000080b047c25 */ /* 0x000fc8000f8e00ff */
[----:B------:R-:W-:-:S04]  /*b320*/  IMAD.WIDE.U32 R4, P1, R3, UR9, R4 ;  /* 0x0000000903047c25 */ /* 0x000fc8000f820004 */
[----:B------:R-:W-:-:S04]  /*b330*/  IMAD.WIDE.U32 R2, R3, UR8, RZ ;  /* 0x0000000803027c25 */ /* 0x000fc8000f8e00ff */
[----:B------:R-:W-:Y:S01]  /*b340*/  IMAD.MOV.U32 R2, RZ, RZ, R5 ;  /* 0x000000ffff027224 */ /* 0x000fe200078e0005 */
[----:B------:R-:W-:Y:S01]  /*b350*/  IADD3 RZ, P3, R3, R4, RZ ;  /* 0x0000000403ff7210 */ /* 0x000fe20007f7e0ff */
[----:B------:R-:W-:-:S04]  /*b360*/  IMAD.X R3, RZ, RZ, RZ, P1 ;  /* 0x000000ffff037224 */ /* 0x000fc800008e06ff */
[----:B------:R-:W-:-:S08]  /*b370*/  IMAD.WIDE.U32.X R2, R11, UR9, R2, P3 ;  /* 0x000000090b027c25 */ /* 0x000fd000098e0402 */
.L_x_305:
[----:B------:R-:W-:Y:S01]  /*b380*/  FMUL R14, R14, UR11 ;  /* 0x0000000b0e0e7c20 */ /* 0x000fe20008400000 */
[--C-:B------:R-:W-:Y:S01]  /*b390*/  SHF.R.U64 R11, R2, UR10, R3.reuse ;  /* 0x0000000a020b7c19 */ /* 0x100fe20008001203 */
[----:B------:R-:W-:Y:S01]  /*b3a0*/  ULDC.64 UR8, c[0x0][0x620] ;  /* 0x0001880000087ab9 */ /* 0x000fe20000000a00 */
[----:B------:R-:W-:Y:S01]  /*b3b0*/  SHF.R.U32.HI R2, RZ, UR10, R3 ;  /* 0x0000000aff027c19 */ /* 0x000fe20008011603 */
[----:B------:R-:W-:Y:S01]  /*b3c0*/  IMAD.MOV.U32 R3, RZ, RZ, R17 ;  /* 0x000000ffff037224 */ /* 0x000fe200078e0011 */
[----:B------:R-:W-:Y:S01]  /*b3d0*/  IADD3 R15, P1, RZ, -R11, RZ ;  /* 0x8000000bff0f7210 */ /* 0x000fe20007f3e0ff */
[----:B------:R-:W0:Y:S01]  /*b3e0*/  F2I.U32.TRUNC.NTZ R14, R14 ;  /* 0x0000000e000e7305 */ /* 0x000e22000020f000 */
[----:B------:R-:W-:Y:S01]  /*b3f0*/  ULDC.64 UR10, c[0x0][0x640] ;  /* 0x00019000000a7ab9 */ /* 0x000fe20000000a00 */
[----:B------:R-:W-:Y:S02]  /*b400*/  ULDC UR7, c[0x0][0x618] ;  /* 0x0001860000077ab9 */ /* 0x000fe40000000800 */
[----:B------:R-:W-:Y:S01]  /*b410*/  IMAD.X R2, RZ, RZ, ~R2, P1 ;  /* 0x000000ffff027224 */ /* 0x000fe200008e0e02 */
[----:B------:R-:W-:-:S03]  /*b420*/  ISETP.NE.U32.AND P1, PT, RZ, UR10, PT ;  /* 0x0000000aff007c0c */ /* 0x000fc6000bf25070 */
[----:B------:R-:W-:Y:S01]  /*b430*/  IMAD R2, R2, UR8, RZ ;  /* 0x0000000802027c24 */ /* 0x000fe2000f8e02ff */
[----:B------:R-:W-:-:S03]  /*b440*/  ISETP.NE.AND.EX P1, PT, RZ, UR11, PT, P1 ;  /* 0x0000000bff007c0c */ /* 0x000fc6000bf25310 */
[C---:B------:R-:W-:Y:S02]  /*b450*/  IMAD R5, R15.reuse, UR9, R2 ;  /* 0x000000090f057c24 */ /* 0x040fe4000f8e0202 */
[----:B------:R-:W-:Y:S02]  /*b460*/  IMAD.MOV.U32 R2, RZ, RZ, R18 ;  /* 0x000000ffff027224 */ /* 0x000fe400078e0012 */
[----:B0-----:R-:W-:Y:S02]  /*b470*/  IMAD.MOV R4, RZ, RZ, -R14 ;  /* 0x000000ffff047224 */ /* 0x001fe400078e0a0e */
[----:B------:R-:W-:Y:S01]  /*b480*/  IMAD.WIDE.U32 R2, R15, UR8, R2 ;  /* 0x000000080f027c25 */ /* 0x000fe2000f8e0002 */
[----:B------:R-:W-:-:S03]  /*b490*/  ULDC UR8, c[0x0][0x154] ;  /* 0x0000550000087ab9 */ /* 0x000fc60000000800 */
[----:B-1----:R-:W-:Y:S01]  /*b4a0*/  IMAD R12, R13, R4, R12 ;  /* 0x000000040d0c7224 */ /* 0x002fe200078e020c */
[----:B--2---:R-:W-:Y:S01]  /*b4b0*/  I2FP.F32.U32 R4, R10 ;  /* 0x0000000a00047245 */ /* 0x004fe20000201000 */
[----:B------:R-:W0:Y:S01]  /*b4c0*/  LDC R13, c[0x0][0x148] ;  /* 0x00005200ff0d7b82 */ /* 0x000e220000000800 */
[----:B------:R-:W-:-:S03]  /*b4d0*/  IMAD.IADD R3, R3, 0x1, R5 ;  /* 0x0000000103037824 */ /* 0x000fc600078e0205 */
[----:B------:R-:W-:Y:S02]  /*b4e0*/  FMUL R4, R4, UR8 ;  /* 0x0000000804047c20 */ /* 0x000fe40008400000 */
[--C-:B------:R-:W-:Y:S02]  /*b4f0*/  SHF.R.U64 R14, R2, UR7, R3.reuse ;  /* 0x00000007020e7c19 */ /* 0x100fe40008001203 */
[----:B------:R-:W-:Y:S01]  /*b500*/  SHF.R.U32.HI R3, RZ, UR7, R3 ;  /* 0x00000007ff037c19 */ /* 0x000fe20008011603 */
[----:B------:R1:W2:Y:S01]  /*b510*/  F2I.U32.TRUNC.NTZ R20, R4 ;  /* 0x0000000400147305 */ /* 0x0002a2000020f000 */
[----:B------:R-:W-:Y:S02]  /*b520*/  ULDC UR7, c[0x0][0x608] ;  /* 0x0001820000077ab9 */ /* 0x000fe40000000800 */
[--C-:B------:R-:W-:Y:S02]  /*b530*/  SHF.R.U64 R19, R14, UR7, R3.reuse ;  /* 0x000000070e137c19 */ /* 0x100fe40008001203 */
[----:B------:R-:W-:Y:S01]  /*b540*/  SHF.R.U32.HI R2, RZ, UR7, R3 ;  /* 0x00000007ff027c19 */ /* 0x000fe20008011603 */
[----:B------:R-:W-:-:S03]  /*b550*/  ULDC UR7, c[0x0][0x658] ;  /* 0x0001960000077ab9 */ /* 0x000fc60000000800 */
[--C-:B------:R-:W-:Y:S02]  /*b560*/  SHF.R.U64 R15, R19, UR7, R2.reuse ;  /* 0x00000007130f7c19 */ /* 0x100fe40008001202 */
[----:B------:R-:W-:-:S03]  /*b570*/  SHF.R.U32.HI R21, RZ, UR7, R2 ;  /* 0x00000007ff157c19 */ /* 0x000fc60008011602 */
[----:B------:R-:W-:Y:S02]  /*b580*/  IMAD.MOV.U32 R2, RZ, RZ, R15 ;  /* 0x000000ffff027224 */ /* 0x000fe400078e000f */
[----:B------:R-:W-:Y:S01]  /*b590*/  IMAD.MOV.U32 R3, RZ, RZ, R21 ;  /* 0x000000ffff037224 */ /* 0x000fe200078e0015 */
[----:B-12---:R-:W-:Y:S06]  /*b5a0*/  @!P1 BRA `(.L_x_306) ;  /* 0x0000000000289947 */ /* 0x006fec0003800000 */
        /* <DEDUP_REMOVED lines=10> */
.L_x_306:
[----:B------:R-:W1:Y:S01]  /*b650*/  LDC R4, c[0x0][0x65c] ;  /* 0x00019700ff047b82 */ /* 0x000e620000000800 */
[----:B------:R-:W-:Y:S01]  /*b660*/  ULDC UR7, c[0x0][0x648] ;  /* 0x0001920000077ab9 */ /* 0x000fe20000000800 */
[----:B------:R-:W-:Y:S01]  /*b670*/  LOP3.LUT R19, R19, UR6, RZ, 0xc0, !PT ;  /* 0x0000000613137c12 */ /* 0x000fe2000f8ec0ff */
[----:B------:R-:W-:Y:S01]  /*b680*/  IMAD.MOV R20, RZ, RZ, -R20 ;  /* 0x000000ffff147224 */ /* 0x000fe200078e0a14 */
[----:B------:R-:W-:Y:S01]  /*b690*/  SHF.R.U64 R2, R2, UR7, R3 ;  /* 0x0000000702027c19 */ /* 0x000fe20008001203 */
[----:B------:R-:W-:Y:S01]  /*b6a0*/  ULDC UR7, c[0x0][0x638] ;  /* 0x00018e0000077ab9 */ /* 0x000fe20000000800 */
[----:B------:R-:W-:Y:S01]  /*b6b0*/  LOP3.LUT R14, R14, UR4, RZ, 0xc0, !PT ;  /* 0x000000040e0e7c12 */ /* 0x000fe2000f8ec0ff */
[----:B------:R-:W-:Y:S01]  /*b6c0*/  ULDC UR8, c[0x0][0x610] ;  /* 0x0001840000087ab9 */ /* 0x000fe20000000800 */
[----:B------:R-:W-:Y:S02]  /*b6d0*/  IMAD.MOV.U32 R3, RZ, RZ, 0x1 ;  /* 0x00000001ff037424 */ /* 0x000fe400078e00ff */
[----:B------:R-:W-:Y:S01]  /*b6e0*/  IMAD R19, R2, UR5, R19 ;  /* 0x0000000502137c24 */ /* 0x000fe2000f8e0213 */
[----:B-1----:R-:W-:Y:S01]  /*b6f0*/  ISETP.NE.AND P1, PT, R4, 0x1, PT ;  /* 0x000000010400780c */ /* 0x002fe20003f25270 */
[----:B------:R-:W-:-:S02]  /*b700*/  IMAD.MOV R4, RZ, RZ, -R2 ;  /* 0x000000ffff047224 */ /* 0x000fc400078e0a02 */
[----:B------:R-:W-:Y:S02]  /*b710*/  IMAD.MOV.U32 R2, RZ, RZ, R11 ;  /* 0x000000ffff027224 */ /* 0x000fe400078e000b */
[----:B------:R-:W-:Y:S01]  /*b720*/  IMAD R15, R4, UR7, R15 ;  /* 0x00000007040f7c24 */ /* 0x000fe2000f8e020f */
[----:B------:R-:W-:-:S03]  /*b730*/  ULDC UR7, c[0x0][0x600] ;  /* 0x0001800000077ab9 */ /* 0x000fc60000000800 */
[----:B------:R-:W-:-:S04]  /*b740*/  IMAD R15, R15, UR7, R14 ;  /* 0x000000070f0f7c24 */ /* 0x000fc8000f8e020e */
[----:B0-----:R-:W-:-:S04]  /*b750*/  @P1 IMAD R12, R13, R20, R10 ;  /* 0x000000140d0c1224 */ /* 0x001fc800078e020a */
[----:B------:R-:W-:-:S05]  /*b760*/  IMAD R12, R19, UR8, R12 ;  /* 0x00000008130c7c24 */ /* 0x000fca000f8e020c */
[----:B------:R-:W-:Y:S02]  /*b770*/  SEL R22, R15, R12, !P1 ;  /* 0x0000000c0f167207 */ /* 0x000fe40004800000 */
[----:B------:R-:W-:-:S07]  /*b780*/  SEL R19, R12, R15, !P1 ;  /* 0x0000000f0c137207 */ /* 0x000fce0004800000 */
.L_x_304:
[----:B------:R-:W-:Y:S05]  /*b790*/  BSYNC B1 ;  /* 0x0000000000017941 */ /* 0x000fea0003800000 */
.L_x_303:
[----:B------:R-:W-:-:S13]  /*b7a0*/  LOP3.LUT P1, RZ, R3, 0xff, RZ, 0xc0, !PT ;  /* 0x000000ff03ff7812 */ /* 0x000fda000782c0ff */
[----:B------:R-:W-:Y:S05]  /*b7b0*/  @P1 BRA `(.L_x_307) ;  /* 0xfffffff000ec1947 */ /* 0x000fea000383ffff */
[----:B------:R-:W-:Y:S05]  /*b7c0*/  BSYNC B0 ;  /* 0x0000000000007941 */ /* 0x000fea0003800000 */
.L_x_295:
[----:B------:R-:W-:-:S03]  /*b7d0*/  UMOV UR7, 0xffffffff ;  /* 0xffffffff00077882 */ /* 0x000fc60000000000 */
[----:B------:R-:W-:Y:S05]  /*b7e0*/  BRA.DIV UR7, `(.L_x_308) ;  /* 0x0000000607647947 */ /* 0x000fea000b800000 */
[----:B------:R-:W-:-:S13]  /*b7f0*/  ELECT P6, URZ, PT ;  /* 0x00000000003f782f */ /* 0x000fda00038c0000 */
.L_x_325:
[----:B------:R-:W-:Y:S04]  /*b800*/  BSSY B0, `(.L_x_309) ;  /* 0x0000034000007945 */ /* 0x000fe80003800000 */
[----:B------:R-:W-:Y:S05]  /*b810*/  @!P6 BRA `(.L_x_310) ;  /* 0x0000000000c8e947 */ /* 0x000fea0003800000 */
[----:B------:R-:W-:-:S04]  /*b820*/  LOP3.LUT R16, R16, 0x2, RZ, 0xfc, !PT ;  /* 0x0000000210107812 */ /* 0x000fc800078efcff */
[----:B------:R-:W-:-:S13]  /*b830*/  ISETP.NE.AND P0, PT, R16, 0x3, PT ;  /* 0x000000031000780c */ /* 0x000fda0003f05270 */
[----:B------:R-:W-:Y:S05]  /*b840*/  @!P0 BRA `(.L_x_311) ;  /* 0x0000000000048947 */ /* 0x000fea0003800000 */
[----:B------:R-:W-:Y:S01]  /*b850*/  BPT.TRAP 0x1 ;  /* 0x000000040000795c */ /* 0x000fe20000300000 */
.L_x_311:
[----:B------:R-:W0:Y:S01]  /*b860*/  S2R R3, SR_CgaCtaId ;  /* 0x0000000000037919 */ /* 0x000e220000008800 */
[----:B------:R-:W-:-:S04]  /*b870*/  MOV R2, 0x400 ;  /* 0x0000040000027802 */ /* 0x000fc80000000f00 */
[----:B0-----:R-:W-:Y:S02]  /*b880*/  LEA R3, R3, R2, 0x18 ;  /* 0x0000000203037211 */ /* 0x001fe400078ec0ff */
[----:B------:R-:W-:-:S03]  /*b890*/  SHF.L.U32 R2, R0, 0x1f, RZ ;  /* 0x0000001f00027819 */ /* 0x000fc600000006ff */
[----:B------:R-:W-:-:S04]  /*b8a0*/  VIADD R3, R3, 0x28 ;  /* 0x0000002803037836 */ /* 0x000fc80000000000 */
[C---:B------:R-:W-:Y:S02]  /*b8b0*/  IMAD R7, R8.reuse, 0x8, R3 ;  /* 0x0000000808077824 */ /* 0x040fe400078e0203 */
[----:B------:R-:W-:Y:S02]  /*b8c0*/  VIADD R8, R8, 0x1 ;  /* 0x0000000108087836 */ /* 0x000fe40000000000 */
[----:B------:R-:W0:Y:S03]  /*b8d0*/  SYNCS.PHASECHK.TRANS64.TRYWAIT P0, [R7+URZ], R2 ;  /* 0x00000002070075a7 */ /* 0x000e26000800017f */
[----:B------:R-:W-:-:S04]  /*b8e0*/  ISETP.NE.AND P1, PT, R8, 0x5, PT ;  /* 0x000000050800780c */ /* 0x000fc80003f25270 */
[----:B------:R-:W-:Y:S02]  /*b8f0*/  SEL R5, RZ, 0x1, P1 ;  /* 0x00000001ff057807 */ /* 0x000fe40000800000 */
[----:B------:R-:W-:Y:S02]  /*b900*/  SEL R8, R8, RZ, P1 ;  /* 0x000000ff08087207 */ /* 0x000fe40000800000 */
[----:B------:R-:W-:-:S03]  /*b910*/  LOP3.LUT R5, R0, R5, RZ, 0x3c, !PT ;  /* 0x0000000500057212 */ /* 0x000fc600078e3cff */
[----:B------:R-:W-:Y:S01]  /*b920*/  IMAD R9, R8, 0x8, R3 ;  /* 0x0000000808097824 */ /* 0x000fe200078e0203 */
[----:B------:R-:W-:Y:S01]  /*b930*/  SHF.L.U32 R4, R5, 0x1f, RZ ;  /* 0x0000001f05047819 */ /* 0x000fe200000006ff */
[----:B0-----:R-:W-:Y:S06]  /*b940*/  @!P0 BRA `(.L_x_312) ;  /* 0x00000004002c8947 */ /* 0x001fec0003800000 */
.L_x_326:
[----:B------:R-:W1:Y:S01]  /*b950*/  SYNCS.PHASECHK.TRANS64.TRYWAIT P0, [R9+URZ], R4 ;  /* 0x00000004090075a7 */ /* 0x000e62000800017f */
[----:B------:R-:W-:-:S05]  /*b960*/  VIADD R0, R8, 0x1 ;  /* 0x0000000108007836 */ /* 0x000fca0000000000 */
[----:B------:R-:W-:-:S04]  /*b970*/  ISETP.NE.AND P1, PT, R0, 0x5, PT ;  /* 0x000000050000780c */ /* 0x000fc80003f25270 */
[----:B0-----:R-:W-:Y:S02]  /*b980*/  SEL R2, RZ, 0x1, P1 ;  /* 0x00000001ff027807 */ /* 0x001fe40000800000 */
[----:B------:R-:W-:Y:S02]  /*b990*/  SEL R0, R0, RZ, P1 ;  /* 0x000000ff00007207 */ /* 0x000fe40000800000 */
[----:B------:R-:W-:-:S03]  /*b9a0*/  LOP3.LUT R7, R5, R2, RZ, 0x3c, !PT ;  /* 0x0000000205077212 */ /* 0x000fc600078e3cff */
[----:B------:R-:W-:Y:S01]  /*b9b0*/  IMAD R6, R0, 0x8, R3 ;  /* 0x0000000800067824 */ /* 0x000fe200078e0203 */
[----:B------:R-:W-:Y:S01]  /*b9c0*/  SHF.L.U32 R5, R7, 0x1f, RZ ;  /* 0x0000001f07057819 */ /* 0x000fe200000006ff */
[----:B-1----:R-:W-:Y:S06]  /*b9d0*/  @!P0 BRA `(.L_x_313) ;  /* 0x00000004001c8947 */ /* 0x002fec0003800000 */
.L_x_327:
[----:B------:R-:W1:Y:S01]  /*b9e0*/  SYNCS.PHASECHK.TRANS64.TRYWAIT P0, [R6+URZ], R5 ;  /* 0x00000005060075a7 */ /* 0x000e62000800017f */
[----:B------:R-:W-:-:S05]  /*b9f0*/  VIADD R0, R0, 0x1 ;  /* 0x0000000100007836 */ /* 0x000fca0000000000 */
[----:B------:R-:W-:-:S04]  /*ba00*/  ISETP.NE.AND P1, PT, R0, 0x5, PT ;  /* 0x000000050000780c */ /* 0x000fc80003f25270 */
[----:B------:R-:W-:Y:S02]  /*ba10*/  SEL R2, RZ, 0x1, P1 ;  /* 0x00000001ff027807 */ /* 0x000fe40000800000 */
[----:B------:R-:W-:Y:S02]  /*ba20*/  SEL R0, R0, RZ, P1 ;  /* 0x000000ff00007207 */ /* 0x000fe40000800000 */
[----:B------:R-:W-:-:S03]  /*ba30*/  LOP3.LUT R7, R7, R2, RZ, 0x3c, !PT ;  /* 0x0000000207077212 */ /* 0x000fc600078e3cff */
[----:B0-----:R-:W-:Y:S01]  /*ba40*/  IMAD R9, R0, 0x8, R3 ;  /* 0x0000000800097824 */ /* 0x001fe200078e0203 */
[----:B------:R-:W-:Y:S01]  /*ba50*/  SHF.L.U32 R4, R7, 0x1f, RZ ;  /* 0x0000001f07047819 */ /* 0x000fe200000006ff */
[----:B-1----:R-:W-:Y:S06]  /*ba60*/  @!P0 BRA `(.L_x_314) ;  /* 0x00000004000c8947 */ /* 0x002fec0003800000 */
.L_x_328:
[----:B------:R-:W1:Y:S01]  /*ba70*/  SYNCS.PHASECHK.TRANS64.TRYWAIT P0, [R9+URZ], R4 ;  /* 0x00000004090075a7 */ /* 0x000e62000800017f */
[----:B------:R-:W-:-:S05]  /*ba80*/  VIADD R0, R0, 0x1 ;  /* 0x0000000100007836 */ /* 0x000fca0000000000 */
[----:B------:R-:W-:-:S04]  /*ba90*/  ISETP.NE.AND P1, PT, R0, 0x5, PT ;  /* 0x000000050000780c */ /* 0x000fc80003f25270 */
[----:B------:R-:W-:Y:S02]  /*baa0*/  SEL R2, RZ, 0x1, P1 ;  /* 0x00000001ff027807 */ /* 0x000fe40000800000 */
[----:B------:R-:W-:Y:S02]  /*bab0*/  SEL R0, R0, RZ, P1 ;  /* 0x000000ff00007207 */ /* 0x000fe40000800000 */
[----:B------:R-:W-:Y:S01]  /*bac0*/  LOP3.LUT R2, R7, R2, RZ, 0x3c, !PT ;  /* 0x0000000207027212 */ /* 0x000fe200078e3cff */
[----:B-1----:R-:W-:Y:S06]  /*bad0*/  @!P0 BRA `(.L_x_315) ;  /* 0x0000000400048947 */ /* 0x002fec0003800000 */
.L_x_329:
[----:B------:R-:W-:Y:S01]  /*bae0*/  IMAD R3, R0, 0x8, R3 ;  /* 0x0000000800037824 */ /* 0x000fe200078e0203 */
[----:B------:R-:W-:-:S07]  /*baf0*/  SHF.L.U32 R0, R2, 0x1f, RZ ;  /* 0x0000001f02007819 */ /* 0x000fce00000006ff */
.L_x_316:
[----:B--2---:R2:W3:Y:S02]  /*bb00*/  SYNCS.PHASECHK.TRANS64.TRYWAIT P0, [R3+URZ], R0 ;  /* 0x00000000030075a7 */ /* 0x0044e4000800017f */
[----:B---3--:R-:W-:Y:S05]  /*bb10*/  @!P0 NANOSLEEP.SYNCS 0x989680 ;  /* 0x009896800000895d */ /* 0x008fea0003900000 */
[----:B------:R-:W3:Y:S02]  /*bb20*/  @!P0 SYNCS.PHASECHK.TRANS64 P0, [R3+URZ], R0 ;  /* 0x00000000030085a7 */ /* 0x000ee4000800007f */
[----:B---3--:R-:W-:Y:S05]  /*bb30*/  @!P0 BRA `(.L_x_316) ;  /* 0xfffffffc00f08947 */ /* 0x008fea000383ffff */
.L_x_310:
[----:B------:R-:W-:Y:S05]  /*bb40*/  BSYNC B0 ;  /* 0x0000000000007941 */ /* 0x000fea0003800000 */
.L_x_309:
[----:B------:R-:W-:Y:S05]  /*bb50*/  EXIT ;  /* 0x000000000000794d */ /* 0x000fea0003800000 */
.L_x_19:
[----:B-1----:R1:W2:Y:S02]  /*bb60*/  SYNCS.PHASECHK.TRANS64.TRYWAIT P0, [R161+URZ], R0 ;  /* 0x00000000a10075a7 */ /* 0x0022a4000800017f */
[----:B--2---:R-:W-:Y:S05]  /*bb70*/  @!P0 NANOSLEEP.SYNCS 0x989680 ;  /* 0x009896800000895d */ /* 0x004fea0003900000 */
[----:B------:R-:W2:Y:S02]  /*bb80*/  @!P0 SYNCS.PHASECHK.TRANS64 P0, [R161+URZ], R0 ;  /* 0x00000000a10085a7 */ /* 0x000ea4000800007f */
[----:B--2---:R-:W-:Y:S05]  /*bb90*/  @!P0 BRA `(.L_x_19) ;  /* 0xfffffffc00f08947 */ /* 0x004fea000383ffff */
[----:B------:R-:W-:Y:S05]  /*bba0*/  BRA `(.L_x_317) ;  /* 0xffffff5800b87947 */ /* 0x000fea000383ffff */
.L_x_24:
[----:B--2---:R2:W3:Y:S02]  /*bbb0*/  SYNCS.PHASECHK.TRANS64.TRYWAIT P1, [R3+URZ], R0 ;  /* 0x00000000030075a7 */ /* 0x0044e4000802017f */
[----:B---3--:R-:W-:Y:S05]  /*bbc0*/  @!P1 NANOSLEEP.SYNCS 0x989680 ;  /* 0x009896800000995d */ /* 0x008fea0003900000 */
[----:B------:R-:W3:Y:S02]  /*bbd0*/  @!P1 SYNCS.PHASECHK.TRANS64 P1, [R3+URZ], R0 ;  /* 0x00000000030095a7 */ /* 0x000ee4000802007f */
[----:B---3--:R-:W-:Y:S05]  /*bbe0*/  @!P1 BRA `(.L_x_24) ;  /* 0xfffffffc00f09947 */ /* 0x008fea000383ffff */
[----:B------:R-:W-:Y:S05]  /*bbf0*/  BRA `(.L_x_23) ;  /* 0xffffff5c00247947 */ /* 0x000fea000383ffff */
.L_x_29:
[----:B--2---:R-:W-:-:S04]  /*bc00*/  IMAD.U32 R5, RZ, RZ, UR7 ;  /* 0x00000007ff057e24 */ /* 0x004fc8000f8e00ff */
[----:B------:R2:W3:Y:S03]  /*bc10*/  SYNCS.PHASECHK.TRANS64.TRYWAIT P1, [R5+URZ], R4 ;  /* 0x00000004050075a7 */ /* 0x0004e6000802017f */
[----:B---3--:R-:W-:Y:S05]  /*bc20*/  @!P1 NANOSLEEP.SYNCS 0x989680 ;  /* 0x009896800000995d */ /* 0x008fea0003900000 */
[----:B------:R-:W3:Y:S02]  /*bc30*/  @!P1 SYNCS.PHASECHK.TRANS64 P1, [R5+URZ], R4 ;  /* 0x00000004050095a7 */ /* 0x000ee4000802007f */
[----:B---3--:R-:W-:Y:S05]  /*bc40*/  @!P1 BRA `(.L_x_29) ;  /* 0xfffffffc00ec9947 */ /* 0x008fea000383ffff */
[----:B------:R-:W-:Y:S05]  /*bc50*/  BRA `(.L_x_28) ;  /* 0xffffff6000807947 */ /* 0x000fea000383ffff */
.L_x_35:
[----:B-1----:R1:W2:Y:S02]  /*bc60*/  SYNCS.PHASECHK.TRANS64.TRYWAIT P0, [R161+URZ+0x10], R0 ;  /* 0x00001000a10075a7 */ /* 0x0022a4000800017f */
[----:B--2---:R-:W-:Y:S05]  /*bc70*/  @!P0 NANOSLEEP.SYNCS 0x989680 ;  /* 0x009896800000895d */ /* 0x004fea0003900000 */
[----:B------:R-:W2:Y:S02]  /*bc80*/  @!P0 SYNCS.PHASECHK.TRANS64 P0, [R161+URZ+0x10], R0 ;  /* 0x00001000a10085a7 */ /* 0x000ea4000800007f */
[----:B--2---:R-:W-:Y:S05]  /*bc90*/  @!P0 BRA `(.L_x_35) ;  /* 0xfffffffc00f08947 */ /* 0x004fea000383ffff */
[----:B------:R-:W-:Y:S05]  /*bca0*/  BRA `(.L_x_318) ;  /* 0xffffff6800587947 */ /* 0x000fea000383ffff */
.L_x_296:
[----:B------:R-:W-:Y:S01]  /*bcb0*/  BSSY B1, `(.L_x_319) ;  /* 0x0000006000017945 */ /* 0x000fe20003800000 */
[----:B------:R-:W-:-:S07]  /*bcc0*/  IMAD.MOV.U32 R15, RZ, RZ, -0x1 ;  /* 0xffffffffff0f7424 */ /* 0x000fce00078e00ff */
[----:B-----5:R-:W-:Y:S05]  /*bcd0*/  WARPSYNC.COLLECTIVE R15, `(.L_x_320) ;  /* 0x000000000f0c7348 */ /* 0x020fea0003c00000 */
[----:B------:R-:W-:Y:S02]  /*bce0*/  ELECT P6, UR62, PT ;  /* 0x00000000003e782f */ /* 0x000fe400038c0000 */
[----:B------:R-:W-:Y:S01]  /*bcf0*/  MOV R14, UR62 ;  /* 0x0000003e000e7c02 */ /* 0x000fe20008000f00 */
[----:B-----5:R-:W-:Y:S10]  /*bd00*/  ENDCOLLECTIVE ;  /* 0x000000000000791b */ /* 0x020ff40003800000 */
.L_x_320:
[----:B------:R-:W-:Y:S05]  /*bd10*/  BSYNC B1 ;  /* 0x0000000000017941 */ /* 0x000fea0003800000 */
.L_x_319:
[----:B------:R-:W-:Y:S05]  /*bd20*/  BRA `(.L_x_321) ;  /* 0xffffffec009c7947 */ /* 0x000fea000383ffff */
.L_x_299:
[----:B-1----:R1:W2:Y:S02]  /*bd30*/  SYNCS.PHASECHK.TRANS64.TRYWAIT P1, [R12+URZ+0x28], R5 ;  /* 0x000028050c0075a7 */ /* 0x0022a4000802017f */
[----:B--2---:R-:W-:Y:S05]  /*bd40*/  @!P1 NANOSLEEP.SYNCS 0x989680 ;  /* 0x009896800000995d */ /* 0x004fea0003900000 */
[----:B------:R-:W2:Y:S02]  /*bd50*/  @!P1 SYNCS.PHASECHK.TRANS64 P1, [R12+URZ+0x28], R5 ;  /* 0x000028050c0095a7 */ /* 0x000ea4000802007f */
[----:B--2---:R-:W-:Y:S05]  /*bd60*/  @!P1 BRA `(.L_x_299) ;  /* 0xfffffffc00f09947 */ /* 0x004fea000383ffff */
[----:B------:R-:W-:Y:S05]  /*bd70*/  BRA `(.L_x_322) ;  /* 0xffffffec00d87947 */ /* 0x000fea000383ffff */
.L_x_308:
[----:B------:R-:W-:Y:S01]  /*bd80*/  BSSY B0, `(.L_x_323) ;  /* 0x0000006000007945 */ /* 0x000fe20003800000 */
[----:B------:R-:W-:-:S07]  /*bd90*/  IMAD.MOV.U32 R15, RZ, RZ, -0x1 ;  /* 0xffffffffff0f7424 */ /* 0x000fce00078e00ff */
[----:B-----5:R-:W-:Y:S05]  /*bda0*/  WARPSYNC.COLLECTIVE R15, `(.L_x_324) ;  /* 0x000000000f0c7348 */ /* 0x020fea0003c00000 */
[----:B------:R-:W-:Y:S02]  /*bdb0*/  ELECT P6, UR62, PT ;  /* 0x00000000003e782f */ /* 0x000fe400038c0000 */
[----:B------:R-:W-:Y:S01]  /*bdc0*/  MOV R14, UR62 ;  /* 0x0000003e000e7c02 */ /* 0x000fe20008000f00 */
[----:B-----5:R-:W-:Y:S10]  /*bdd0*/  ENDCOLLECTIVE ;  /* 0x000000000000791b */ /* 0x020ff40003800000 */
.L_x_324:
[----:B------:R-:W-:Y:S05]  /*bde0*/  BSYNC B0 ;  /* 0x0000000000007941 */ /* 0x000fea0003800000 */
.L_x_323:
[----:B------:R-:W-:Y:S05]  /*bdf0*/  BRA `(.L_x_325) ;  /* 0xfffffff800807947 */ /* 0x000fea000383ffff */
.L_x_312:
[----:B0-----:R0:W1:Y:S02]  /*be00*/  SYNCS.PHASECHK.TRANS64.TRYWAIT P0, [R7+URZ], R2 ;  /* 0x00000002070075a7 */ /* 0x001064000800017f */
[----:B-1----:R-:W-:Y:S05]  /*be10*/  @!P0 NANOSLEEP.SYNCS 0x989680 ;  /* 0x009896800000895d */ /* 0x002fea0003900000 */
[----:B------:R-:W1:Y:S02]  /*be20*/  @!P0 SYNCS.PHASECHK.TRANS64 P0, [R7+URZ], R2 ;  /* 0x00000002070085a7 */ /* 0x000e64000800007f */
[----:B-1----:R-:W-:Y:S05]  /*be30*/  @!P0 BRA `(.L_x_312) ;  /* 0xfffffffc00f08947 */ /* 0x002fea000383ffff */
[----:B------:R-:W-:Y:S05]  /*be40*/  BRA `(.L_x_326) ;  /* 0xfffffff800c07947 */ /* 0x000fea000383ffff */
.L_x_313:
[----:B0-----:R0:W1:Y:S02]  /*be50*/  SYNCS.PHASECHK.TRANS64.TRYWAIT P0, [R9+URZ], R4 ;  /* 0x00000004090075a7 */ /* 0x001064000800017f */
[----:B-1----:R-:W-:Y:S05]  /*be60*/  @!P0 NANOSLEEP.SYNCS 0x989680 ;  /* 0x009896800000895d */ /* 0x002fea0003900000 */
[----:B------:R-:W1:Y:S02]  /*be70*/  @!P0 SYNCS.PHASECHK.TRANS64 P0, [R9+URZ], R4 ;  /* 0x00000004090085a7 */ /* 0x000e64000800007f */
[----:B-1----:R-:W-:Y:S05]  /*be80*/  @!P0 BRA `(.L_x_313) ;  /* 0xfffffffc00f08947 */ /* 0x002fea000383ffff */
[----:B------:R-:W-:Y:S05]  /*be90*/  BRA `(.L_x_327) ;  /* 0xfffffff800d07947 */ /* 0x000fea000383ffff */
.L_x_314:
[----:B0-----:R0:W1:Y:S02]  /*bea0*/  SYNCS.PHASECHK.TRANS64.TRYWAIT P0, [R6+URZ], R5 ;  /* 0x00000005060075a7 */ /* 0x001064000800017f */
[----:B-1----:R-:W-:Y:S05]  /*beb0*/  @!P0 NANOSLEEP.SYNCS 0x989680 ;  /* 0x009896800000895d */ /* 0x002fea0003900000 */
[----:B------:R-:W1:Y:S02]  /*bec0*/  @!P0 SYNCS.PHASECHK.TRANS64 P0, [R6+URZ], R5 ;  /* 0x00000005060085a7 */ /* 0x000e64000800007f */
[----:B-1----:R-:W-:Y:S05]  /*bed0*/  @!P0 BRA `(.L_x_314) ;  /* 0xfffffffc00f08947 */ /* 0x002fea000383ffff */
[----:B------:R-:W-:Y:S05]  /*bee0*/  BRA `(.L_x_328) ;  /* 0xfffffff800e07947 */ /* 0x000fea000383ffff */
.L_x_315:
[----:B-1----:R1:W2:Y:S02]  /*bef0*/  SYNCS.PHASECHK.TRANS64.TRYWAIT P0, [R9+URZ], R4 ;  /* 0x00000004090075a7 */ /* 0x0022a4000800017f */
[----:B--2---:R-:W-:Y:S05]  /*bf00*/  @!P0 NANOSLEEP.SYNCS 0x989680 ;  /* 0x009896800000895d */ /* 0x004fea0003900000 */
[----:B------:R-:W2:Y:S02]  /*bf10*/  @!P0 SYNCS.PHASECHK.TRANS64 P0, [R9+URZ], R4 ;  /* 0x00000004090085a7 */ /* 0x000ea4000800007f */
[----:B--2---:R-:W-:Y:S05]  /*bf20*/  @!P0 BRA `(.L_x_315) ;  /* 0xfffffffc00f08947 */ /* 0x004fea000383ffff */
[----:B------:R-:W-:Y:S05]  /*bf30*/  BRA `(.L_x_329) ;  /* 0xfffffff800e87947 */ /* 0x000fea000383ffff */
.L_x_330:
[----:B------:R-:W-:-:S00]  /*bf40*/  BRA `(.L_x_330) ;  /* 0xfffffffc00fc7947 */ /* 0x000fc0000383ffff */
[----:B------:R-:W-:-:S00]  /*bf50*/  NOP ;  /* 0x0000000000007918 */ /* 0x000fc00000000000 */
        /* <DEDUP_REMOVED lines=10> */
.L_x_331:


//--------------------- .nv.global.init           --------------------------
	.section	.nv.global.init,"aw",@progbits
.nv.global.init:
	.type		$str$22,@object
	.size		$str$22,($str$23 - $str$22)
$str$22:
        /*0000*/ 	.byte	0x6b, 0x5f, 0x74, 0x69, 0x6c, 0x65, 0x5f, 0x63, 0x6f, 0x75, 0x6e, 0x74, 0x20, 0x3e, 0x3d, 0x20
        /*0010*/ 	.byte	0x31, 0x00
	.type		$str$23,@object
	.size		$str$23,(__unnamed_1 - $str$23)
$str$23:
        /*0012*/ 	.byte	0x2f, 0x74, 0x6d, 0x70, 0x2f, 0x63, 0x75, 0x74, 0x6c, 0x61, 0x73, 0x73, 0x5f, 0x73, 0x77, 0x65
        /*0022*/ 	.byte	0x65, 0x70, 0x5f, 0x73, 0x72, 0x63, 0x2f, 0x69, 0x6e, 0x63, 0x6c, 0x75, 0x64, 0x65, 0x2f, 0x63
        /*0032*/ 	.byte	0x75, 0x74, 0x6c, 0x61, 0x73, 0x73, 0x2f, 0x67, 0x65, 0x6d, 0x6d, 0x2f, 0x63, 0x6f, 0x6c, 0x6c
        /*0042*/ 	.byte	0x65, 0x63, 0x74, 0x69, 0x76, 0x65, 0x2f, 0x73, 0x6d, 0x39, 0x30, 0x5f, 0x6d, 0x6d, 0x61, 0x5f
        /*0052*/ 	.byte	0x74, 0x6d, 0x61, 0x5f, 0x67, 0x6d, 0x6d, 0x61, 0x5f, 0x73, 0x73, 0x5f, 0x77, 0x61, 0x72, 0x70
        /*0062*/ 	.byte	0x73, 0x70, 0x65, 0x63, 0x69, 0x61, 0x6c, 0x69, 0x7a, 0x65, 0x64, 0x2e, 0x68, 0x70, 0x70, 0x00
	.type		__unnamed_1,@object
	.size		__unnamed_1,(.L_0 - __unnamed_1)
__unnamed_1:
        /*0072*/ 	.byte	0x76, 0x6f, 0x69, 0x64, 0x20, 0x63, 0x75, 0x74, 0x6c, 0x61, 0x73, 0x73, 0x3a, 0x3a, 0x67, 0x65
        /* <DEDUP_REMOVED lines=180> */
        /*0bc2*/ 	.byte	0x65, 0x3a, 0x3a, 0x69, 0x64, 0x65, 0x6e, 0x74, 0x69, 0x74, 0x79, 0x5d, 0x00
.L_0:


//--------------------- .nv.shared._ZN7cutlass13device_kernelINS_4gemm6kernel13GemmUniversalIN4cute5tupleIJiiiiEEENS1_10collective13CollectiveMmaINS1_34MainloopSm90TmaGmmaWarpSpecializedILi5ENS5_IJNS4_1CILi1EEENSA_ILi2EEESB_EEENS1_32KernelTmaWarpSpecializedPingpongEEENS5_IJNSA_ILi64EEENSA_ILi256EEENSA_ILi128EEEEEENS_10bfloat16_tENS5_IJlSB_lEEESK_SL_NS4_8TiledMMAINS4_8MMA_AtomIJNS4_4SM904GMMA28MMA_64x256x16_F32BF16BF16_SSILNSP_5MajorE0ELSR_0ELNSP_7ScaleInE1ELSS_1EEEEEENS4_6LayoutINS5_IJSB_SB_SB_EEENS5_IJNSA_ILi0EEESX_SX_EEEEENS5_IJNS4_10UnderscoreES10_S10_EEEEENS4_23SM90_TMA_LOAD_MULTICASTENS4_14ComposedLayoutINS4_7SwizzleILi3ELi4ELi3EEENS4_18smem_ptr_flag_bitsILi16EEENSV_INS5_IJNSA_ILi8EEESG_EEENS5_IJSG_SB_EEEEEEEvNS4_8identityENS4_13SM90_TMA_LOADES1D_vS1E_EENS_8epilogue10collective6detail29Sm90TmaWarpSpecializedAdapterINS1I_15DefaultEpilogueISK_SL_SL_NS1H_6thread17LinearCombinationISK_Li1EffLNS1M_9ScaleType4KindE0ELNS_15FloatRoundStyleE2ESK_EENS1_15EpilogueDefaultEEEEEvvEEEEvNT_6ParamsE --------------------------
	.section	.nv.shared._ZN7cutlass13device_kernelINS_4gemm6kernel13GemmUniversalIN4cute5tupleIJiiiiEEENS1_10collective13CollectiveMmaINS1_34MainloopSm90TmaGmmaWarpSpecializedILi5ENS5_IJNS4_1CILi1EEENSA_ILi2EEESB_EEENS1_32KernelTmaWarpSpecializedPingpongEEENS5_IJNSA_ILi64EEENSA_ILi256EEENSA_ILi128EEEEEENS_10bfloat16_tENS5_IJlSB_lEEESK_SL_NS4_8TiledMMAINS4_8MMA_AtomIJNS4_4SM904GMMA28MMA_64x256x16_F32BF16BF16_SSILNSP_5MajorE0ELSR_0ELNSP_7ScaleInE1ELSS_1EEEEEENS4_6LayoutINS5_IJSB_SB_SB_EEENS5_IJNSA_ILi0EEESX_SX_EEEEENS5_IJNS4_10UnderscoreES10_S10_EEEEENS4_23SM90_TMA_LOAD_MULTICASTENS4_14ComposedLayoutINS4_7SwizzleILi3ELi4ELi3EEENS4_18smem_ptr_flag_bitsILi16EEENSV_INS5_IJNSA_ILi8EEESG_EEENS5_IJSG_SB_EEEEEEEvNS4_8identityENS4_13SM90_TMA_LOADES1D_vS1E_EENS_8epilogue10collective6detail29Sm90TmaWarpSpecializedAdapterINS1I_15DefaultEpilogueISK_SL_SL_NS1H_6thread17LinearCombinationISK_Li1EffLNS1M_9ScaleType4KindE0ELNS_15FloatRoundStyleE2ESK_EENS1_15EpilogueDefaultEEEEEvvEEEEvNT_6ParamsE,"aw",@nobits
	.sectionflags	@""
	.align	16
	.zero		1024


//--------------------- .nv.shared.reserved.0     --------------------------
	.section	.nv.shared.reserved.0,"aw",@nobits
	.weak		__nv_reservedSMEM_offset_0_alias
	.size		__nv_reservedSMEM_offset_0_alias, 0, 0
	.other		__nv_reservedSMEM_offset_0_alias,@"STO_CUDA_RESERVED_SHARED STV_DEFAULT"
__nv_reservedSMEM_offset_0_alias:
	.zero		0


//--------------------- .nv.global                --------------------------
	.section	.nv.global,"aw",@nobits
.nv.global:
	.type		_ZN39_INTERNAL_a3ad2774_4_k_cu_0d474847_32324cute1_E,@object
	.size		_ZN39_INTERNAL_a3ad2774_4_k_cu_0d474847_32324cute1_E,(_ZN39_INTERNAL_a3ad2774_4_k_cu_0d474847_32324cuda3std3__45__cpo6cbeginE - _ZN39_INTERNAL_a3ad2774_4_k_cu_0d474847_32324cute1_E)
_ZN39_INTERNAL_a3ad2774_4_k_cu_0d474847_32324cute1_E:
	.zero		1
	.type		_ZN39_INTERNAL_a3ad2774_4_k_cu_0d474847_32324cuda3std3__45__cpo6cbeginE,@object
	.size		_ZN39_INTERNAL_a3ad2774_4_k_cu_0d474847_32324cuda3std3__45__cpo6cbeginE,(_ZN39_INTERNAL_a3ad2774_4_k_cu_0d474847_32324cuda3std3__48in_placeE - _ZN39_INTERNAL_a3ad2774_4_k_cu_0d474847_32324cuda3std3__45__cpo6cbeginE)
_ZN39_INTERNAL_a3ad2774_4_k_cu_0d474847_32324cuda3std3__45__cpo6cbeginE:
	.zero		1
	.type		_ZN39_INTERNAL_a3ad2774_4_k_cu_0d474847_32324cuda3std3__48in_placeE,@object
	.size		_ZN39_INTERNAL_a3ad2774_4_k_cu_0d474847_32324cuda3std3__48in_placeE,(_ZN39_INTERNAL_a3ad2774_4_k_cu_0d474847_32324cuda3std6ranges3__45__cpo9iter_moveE - _ZN39_INTERNAL_a3ad2774_4_k_cu_0d474847_32324cuda3std3__48in_placeE)
_ZN39_INTERNAL_a3ad2774_4_k_cu_0d474847_32324cuda3std3__48in_placeE:
	.zero		1
	.type		_ZN39_INTERNAL_a3ad2774_4_k_cu_0d474847_32324cuda3std6ranges3__45__cpo9iter_moveE,@object
	.size		_ZN39_INTERNAL_a3ad2774_4_k_cu_0d474847_32324cuda3std6ranges3__45__cpo9iter_moveE,(_ZN39_INTERNAL_a3ad2774_4_k_cu_0d474847_32324cuda3std3__45__cpo5beginE - _ZN39_INTERNAL_a3ad2774_4_k_cu_0d474847_32324cuda3std6ranges3__45__cpo9iter_moveE)
_ZN39_INTERNAL_a3ad2774_4_k_cu_0d474847_32324cuda3std6ranges3__45__cpo9iter_moveE:
	.zero		1
	.type		_ZN39_INTERNAL_a3ad2774_4_k_cu_0d474847_32324cuda3std3__45__cpo5beginE,@object
	.size		_ZN39_INTERNAL_a3ad2774_4_k_cu_0d474847_32324cuda3std3__45__cpo5beginE,(_ZN39_INTERNAL_a3ad2774_4_k_cu_0d474847_32324cuda3std3__441_GLOBAL__N__a3ad2774_4_k_cu_0d474847_32326ignoreE - _ZN39_INTERNAL_a3ad2774_4_k_cu_0d474847_32324cuda3std3__45__cpo5beginE)
_ZN39_INTERNAL_a3ad2774_4_k_cu_0d474847_32324cuda3std3__45__cpo5beginE:
	.zero		1
	.type		_ZN39_INTERNAL_a3ad2774_4_k_cu_0d474847_32324cuda3std3__441_GLOBAL__N__a3ad2774_4_k_cu_0d474847_32326ignoreE,@object
	.size		_ZN39_INTERNAL_a3ad2774_4_k_cu_0d474847_32324cuda3std3__441_GLOBAL__N__a3ad2774_4_k_cu_0d474847_32326ignoreE,(_ZN39_INTERNAL_a3ad2774_4_k_cu_0d474847_32324cute7productE - _ZN39_INTERNAL_a3ad2774_4_k_cu_0d474847_32324cuda3std3__441_GLOBAL__N__a3ad2774_4_k_cu_0d474847_32326ignoreE)
_ZN39_INTERNAL_a3ad2774_4_k_cu_0d474847_32324cuda3std3__441_GLOBAL__N__a3ad2774_4_k_cu_0d474847_32326ignoreE:
	.zero		1
	.type		_ZN39_INTERNAL_a3ad2774_4_k_cu_0d474847_32324cute7productE,@object
	.size		_ZN39_INTERNAL_a3ad2774_4_k_cu_0d474847_32324cute7productE,(_ZN39_INTERNAL_a3ad2774_4_k_cu_0d474847_32324cuda3std3__45__cpo3endE - _ZN39_INTERNAL_a3ad2774_4_k_cu_0d474847_32324cute7productE)
_ZN39_INTERNAL_a3ad2774_4_k_cu_0d474847_32324cute7productE:
	.zero		1
	.type		_ZN39_INTERNAL_a3ad2774_4_k_cu_0d474847_32324cuda3std3__45__cpo3endE,@object
	.size		_ZN39_INTERNAL_a3ad2774_4_k_cu_0d474847_32324cuda3std3__45__cpo3endE,(_ZN39_INTERNAL_a3ad2774_4_k_cu_0d474847_32324cuda3std3__419piecewise_constructE - _ZN39_INTERNAL_a3ad2774_4_k_cu_0d474847_32324cuda3std3__45__cpo3endE)
_ZN39_INTERNAL_a3ad2774_4_k_cu_0d474847_32324cuda3std3__45__cpo3endE:
	.zero		1
	.type		_ZN39_INTERNAL_a3ad2774_4_k_cu_0d474847_32324cuda3std3__419piecewise_constructE,@object
	.size		_ZN39_INTERNAL_a3ad2774_4_k_cu_0d474847_32324cuda3std3__419piecewise_constructE,(_ZN39_INTERNAL_a3ad2774_4_k_cu_0d474847_32324cuda3std3__45__cpo4cendE - _ZN39_INTERNAL_a3ad2774_4_k_cu_0d474847_32324cuda3std3__419piecewise_constructE)
_ZN39_INTERNAL_a3ad2774_4_k_cu_0d474847_32324cuda3std3__419piecewise_constructE:
	.zero		1
	.type		_ZN39_INTERNAL_a3ad2774_4_k_cu_0d474847_32324cuda3std3__45__cpo4cendE,@object
	.size		_ZN39_INTERNAL_a3ad2774_4_k_cu_0d474847_32324cuda3std3__45__cpo4cendE,(_ZN39_INTERNAL_a3ad2774_4_k_cu_0d474847_32324cuda3std6ranges3__45__cpo4swapE - _ZN39_INTERNAL_a3ad2774_4_k_cu_0d474847_32324cuda3std3__45__cpo4cendE)
_ZN39_INTERNAL_a3ad2774_4_k_cu_0d474847_32324cuda3std3__45__cpo4cendE:
	.zero		1
	.type		_ZN39_INTERNAL_a3ad2774_4_k_cu_0d474847_32324cuda3std6ranges3__45__cpo4swapE,@object
	.size		_ZN39_INTERNAL_a3ad2774_4_k_cu_0d474847_32324cuda3std6ranges3__45__cpo4swapE,(.L_8 - _ZN39_INTERNAL_a3ad2774_4_k_cu_0d474847_32324cuda3std6ranges3__45__cpo4swapE)
_ZN39_INTERNAL_a3ad2774_4_k_cu_0d474847_32324cuda3std6ranges3__45__cpo4swapE:
	.zero		1
.L_8:


//--------------------- .nv.constant0._ZN7cutlass13device_kernelINS_4gemm6kernel13GemmUniversalIN4cute5tupleIJiiiiEEENS1_10collective13CollectiveMmaINS1_34MainloopSm90TmaGmmaWarpSpecializedILi5ENS5_IJNS4_1CILi1EEENSA_ILi2EEESB_EEENS1_32KernelTmaWarpSpecializedPingpongEEENS5_IJNSA_ILi64EEENSA_ILi256EEENSA_ILi128EEEEEENS_10bfloat16_tENS5_IJlSB_lEEESK_SL_NS4_8TiledMMAINS4_8MMA_AtomIJNS4_4SM904GMMA28MMA_64x256x16_F32BF16BF16_SSILNSP_5MajorE0ELSR_0ELNSP_7ScaleInE1ELSS_1EEEEEENS4_6LayoutINS5_IJSB_SB_SB_EEENS5_IJNSA_ILi0EEESX_SX_EEEEENS5_IJNS4_10UnderscoreES10_S10_EEEEENS4_23SM90_TMA_LOAD_MULTICASTENS4_14ComposedLayoutINS4_7SwizzleILi3ELi4ELi3EEENS4_18smem_ptr_flag_bitsILi16EEENSV_INS5_IJNSA_ILi8EEESG_EEENS5_IJSG_SB_EEEEEEEvNS4_8identityENS4_13SM90_TMA_LOADES1D_vS1E_EENS_8epilogue10collective6detail29Sm90TmaWarpSpecializedAdapterINS1I_15DefaultEpilogueISK_SL_SL_NS1H_6thread17LinearCombinationISK_Li1EffLNS1M_9ScaleType4KindE0ELNS_15FloatRoundStyleE2ESK_EENS1_15EpilogueDefaultEEEEEvvEEEEvNT_6ParamsE --------------------------
	.section	.nv.constant0._ZN7cutlass13device_kernelINS_4gemm6kernel13GemmUniversalIN4cute5tupleIJiiiiEEENS1_10collective13CollectiveMmaINS1_34MainloopSm90TmaGmmaWarpSpecializedILi5ENS5_IJNS4_1CILi1EEENSA_ILi2EEESB_EEENS1_32KernelTmaWarpSpecializedPingpongEEENS5_IJNSA_ILi64EEENSA_ILi256EEENSA_ILi128EEEEEENS_10bfloat16_tENS5_IJlSB_lEEESK_SL_NS4_8TiledMMAINS4_8MMA_AtomIJNS4_4SM904GMMA28MMA_64x256x16_F32BF16BF16_SSILNSP_5MajorE0ELSR_0ELNSP_7ScaleInE1ELSS_1EEEEEENS4_6LayoutINS5_IJSB_SB_SB_EEENS5_IJNSA_ILi0EEESX_SX_EEEEENS5_IJNS4_10UnderscoreES10_S10_EEEEENS4_23SM90_TMA_LOAD_MULTICASTENS4_14ComposedLayoutINS4_7SwizzleILi3ELi4ELi3EEENS4_18smem_ptr_flag_bitsILi16EEENSV_INS5_IJNSA_ILi8EEESG_EEENS5_IJSG_SB_EEEEEEEvNS4_8identityENS4_13SM90_TMA_LOADES1D_vS1E_EENS_8epilogue10collective6detail29Sm90TmaWarpSpecializedAdapterINS1I_15DefaultEpilogueISK_SL_SL_NS1H_6thread17LinearCombinationISK_Li1EffLNS1M_9ScaleType4KindE0ELNS_15FloatRoundStyleE2ESK_EENS1_15EpilogueDefaultEEEEEvvEEEEvNT_6ParamsE,"a",@progbits
	.sectionflags	@""
	.align	4
.nv.constant0._ZN7cutlass13device_kernelINS_4gemm6kernel13GemmUniversalIN4cute5tupleIJiiiiEEENS1_10collective13CollectiveMmaINS1_34MainloopSm90TmaGmmaWarpSpecializedILi5ENS5_IJNS4_1CILi1EEENSA_ILi2EEESB_EEENS1_32KernelTmaWarpSpecializedPingpongEEENS5_IJNSA_ILi64EEENSA_ILi256EEENSA_ILi128EEEEEENS_10bfloat16_tENS5_IJlSB_lEEESK_SL_NS4_8TiledMMAINS4_8MMA_AtomIJNS4_4SM904GMMA28MMA_64x256x16_F32BF16BF16_SSILNSP_5MajorE0ELSR_0ELNSP_7ScaleInE1ELSS_1EEEEEENS4_6LayoutINS5_IJSB_SB_SB_EEENS5_IJNSA_ILi0EEESX_SX_EEEEENS5_IJNS4_10UnderscoreES10_S10_EEEEENS4_23SM90_TMA_LOAD_MULTICASTENS4_14ComposedLayoutINS4_7SwizzleILi3ELi4ELi3EEENS4_18smem_ptr_flag_bitsILi16EEENSV_INS5_IJNSA_ILi8EEESG_EEENS5_IJSG_SB_EEEEEEEvNS4_8identityENS4_13SM90_TMA_LOADES1D_vS1E_EENS_8epilogue10collective6detail29Sm90TmaWarpSpecializedAdapterINS1I_15DefaultEpilogueISK_SL_SL_NS1H_6thread17LinearCombinationISK_Li1EffLNS1M_9ScaleType4KindE0ELNS_15FloatRoundStyleE2ESK_EENS1_15EpilogueDefaultEEEEEvvEEEEvNT_6ParamsE:
	.zero		1664


//--------------------- SYMBOLS --------------------------

	.type		.nv.reservedSmem.offset0,@object
	.size		.nv.reservedSmem.offset0,0x4
	.type		__assertfail,@function
